//
// Generated by NVIDIA NVVM Compiler
//
// Compiler Build ID: CL-36424714
// Cuda compilation tools, release 13.0, V13.0.88
// Based on NVVM 20.0.0
//

.version 9.0
.target sm_100
.address_size 64

	// .globl	_Z20sigmoid_naive_kernelPfS_i

.visible .entry _Z20sigmoid_naive_kernelPfS_i(
	.param .u64 .ptr .align 1 _Z20sigmoid_naive_kernelPfS_i_param_0,
	.param .u64 .ptr .align 1 _Z20sigmoid_naive_kernelPfS_i_param_1,
	.param .u32 _Z20sigmoid_naive_kernelPfS_i_param_2
)
{
	.reg .pred 	%p<2>;
	.reg .b32 	%r<8>;
	.reg .b32 	%f<17>;
	.reg .b64 	%rd<8>;

	ld.param.u64 	%rd1, [_Z20sigmoid_naive_kernelPfS_i_param_0];
	ld.param.u64 	%rd2, [_Z20sigmoid_naive_kernelPfS_i_param_1];
	ld.param.u32 	%r2, [_Z20sigmoid_naive_kernelPfS_i_param_2];
	mov.u32 	%r3, %ntid.x;
	mov.u32 	%r4, %ctaid.x;
	mov.u32 	%r5, %tid.x;
	mad.lo.s32 	%r1, %r3, %r4, %r5;
	setp.ge.s32 	%p1, %r1, %r2;
	@%p1 bra 	$L__BB0_2;
	cvta.to.global.u64 	%rd3, %rd1;
	cvta.to.global.u64 	%rd4, %rd2;
	mul.wide.s32 	%rd5, %r1, 4;
	add.s64 	%rd6, %rd3, %rd5;
	ld.global.f32 	%f1, [%rd6];
	max.f32 	%f2, %f1, 0fC2B0C0A5;
	min.f32 	%f3, %f2, 0f42B0C0A5;
	fma.rn.f32 	%f4, %f3, 0fBBBB989D, 0f3F000000;
	cvt.sat.f32.f32 	%f5, %f4;
	mov.f32 	%f6, 0f4B400001;
	mov.f32 	%f7, 0f437C0000;
	fma.rm.f32 	%f8, %f5, %f7, %f6;
	add.f32 	%f9, %f8, 0fCB40007F;
	neg.f32 	%f10, %f9;
	fma.rn.f32 	%f11, %f3, 0fBFB8AA3B, %f10;
	fma.rn.f32 	%f12, %f3, 0fB2A57060, %f11;
	mov.b32 	%r6, %f8;
	shl.b32 	%r7, %r6, 23;
	mov.b32 	%f13, %r7;
	ex2.approx.ftz.f32 	%f14, %f12;
	fma.rn.f32 	%f15, %f14, %f13, 0f3F800000;
	rcp.rn.f32 	%f16, %f15;
	add.s64 	%rd7, %rd4, %rd5;
	st.global.f32 	[%rd7], %f16;
$L__BB0_2:
	ret;

}
	// .globl	_Z20sigmoid_f32x4_kernelPfS_i
.visible .entry _Z20sigmoid_f32x4_kernelPfS_i(
	.param .u64 .ptr .align 1 _Z20sigmoid_f32x4_kernelPfS_i_param_0,
	.param .u64 .ptr .align 1 _Z20sigmoid_f32x4_kernelPfS_i_param_1,
	.param .u32 _Z20sigmoid_f32x4_kernelPfS_i_param_2
)
{
	.reg .pred 	%p<2>;
	.reg .b32 	%r<15>;
	.reg .b32 	%f<59>;
	.reg .b64 	%rd<8>;

	ld.param.u64 	%rd3, [_Z20sigmoid_f32x4_kernelPfS_i_param_0];
	ld.param.u64 	%rd2, [_Z20sigmoid_f32x4_kernelPfS_i_param_1];
	ld.param.u32 	%r2, [_Z20sigmoid_f32x4_kernelPfS_i_param_2];
	cvta.to.global.u64 	%rd1, %rd3;
	mov.u32 	%r3, %ntid.x;
	mov.u32 	%r4, %ctaid.x;
	mov.u32 	%r5, %tid.x;
	mad.lo.s32 	%r6, %r3, %r4, %r5;
	shl.b32 	%r1, %r6, 2;
	setp.ge.s32 	%p1, %r1, %r2;
	@%p1 bra 	$L__BB1_2;
	mul.wide.s32 	%rd4, %r1, 4;
	add.s64 	%rd5, %rd1, %rd4;
	ld.global.v4.f32 	{%f1, %f2, %f3, %f4}, [%rd5];
	max.f32 	%f5, %f4, 0fC2B0C0A5;
	min.f32 	%f6, %f5, 0f42B0C0A5;
	fma.rn.f32 	%f7, %f6, 0fBBBB989D, 0f3F000000;
	cvt.sat.f32.f32 	%f8, %f7;
	mov.f32 	%f9, 0f4B400001;
	mov.f32 	%f10, 0f437C0000;
	fma.rm.f32 	%f11, %f8, %f10, %f9;
	add.f32 	%f12, %f11, 0fCB40007F;
	neg.f32 	%f13, %f12;
	fma.rn.f32 	%f14, %f6, 0fBFB8AA3B, %f13;
	fma.rn.f32 	%f15, %f6, 0fB2A57060, %f14;
	mov.b32 	%r7, %f11;
	shl.b32 	%r8, %r7, 23;
	mov.b32 	%f16, %r8;
	ex2.approx.ftz.f32 	%f17, %f15;
	fma.rn.f32 	%f18, %f17, %f16, 0f3F800000;
	rcp.rn.f32 	%f19, %f18;
	max.f32 	%f20, %f3, 0fC2B0C0A5;
	min.f32 	%f21, %f20, 0f42B0C0A5;
	fma.rn.f32 	%f22, %f21, 0fBBBB989D, 0f3F000000;
	cvt.sat.f32.f32 	%f23, %f22;
	fma.rm.f32 	%f24, %f23, %f10, %f9;
	add.f32 	%f25, %f24, 0fCB40007F;
	neg.f32 	%f26, %f25;
	fma.rn.f32 	%f27, %f21, 0fBFB8AA3B, %f26;
	fma.rn.f32 	%f28, %f21, 0fB2A57060, %f27;
	mov.b32 	%r9, %f24;
	shl.b32 	%r10, %r9, 23;
	mov.b32 	%f29, %r10;
	ex2.approx.ftz.f32 	%f30, %f28;
	fma.rn.f32 	%f31, %f30, %f29, 0f3F800000;
	rcp.rn.f32 	%f32, %f31;
	max.f32 	%f33, %f2, 0fC2B0C0A5;
	min.f32 	%f34, %f33, 0f42B0C0A5;
	fma.rn.f32 	%f35, %f34, 0fBBBB989D, 0f3F000000;
	cvt.sat.f32.f32 	%f36, %f35;
	fma.rm.f32 	%f37, %f36, %f10, %f9;
	add.f32 	%f38, %f37, 0fCB40007F;
	neg.f32 	%f39, %f38;
	fma.rn.f32 	%f40, %f34, 0fBFB8AA3B, %f39;
	fma.rn.f32 	%f41, %f34, 0fB2A57060, %f40;
	mov.b32 	%r11, %f37;
	shl.b32 	%r12, %r11, 23;
	mov.b32 	%f42, %r12;
	ex2.approx.ftz.f32 	%f43, %f41;
	fma.rn.f32 	%f44, %f43, %f42, 0f3F800000;
	rcp.rn.f32 	%f45, %f44;
	max.f32 	%f46, %f1, 0fC2B0C0A5;
	min.f32 	%f47, %f46, 0f42B0C0A5;
	fma.rn.f32 	%f48, %f47, 0fBBBB989D, 0f3F000000;
	cvt.sat.f32.f32 	%f49, %f48;
	fma.rm.f32 	%f50, %f49, %f10, %f9;
	add.f32 	%f51, %f50, 0fCB40007F;
	neg.f32 	%f52, %f51;
	fma.rn.f32 	%f53, %f47, 0fBFB8AA3B, %f52;
	fma.rn.f32 	%f54, %f47, 0fB2A57060, %f53;
	mov.b32 	%r13, %f50;
	shl.b32 	%r14, %r13, 23;
	mov.b32 	%f55, %r14;
	ex2.approx.ftz.f32 	%f56, %f54;
	fma.rn.f32 	%f57, %f56, %f55, 0f3F800000;
	rcp.rn.f32 	%f58, %f57;
	cvta.to.global.u64 	%rd6, %rd2;
	add.s64 	%rd7, %rd6, %rd4;
	st.global.v4.f32 	[%rd7], {%f58, %f45, %f32, %f19};
$L__BB1_2:
	ret;

}
	// .globl	_Z18sigmoid_f16_kernelP6__halfS0_i
.visible .entry _Z18sigmoid_f16_kernelP6__halfS0_i(
	.param .u64 .ptr .align 1 _Z18sigmoid_f16_kernelP6__halfS0_i_param_0,
	.param .u64 .ptr .align 1 _Z18sigmoid_f16_kernelP6__halfS0_i_param_1,
	.param .u32 _Z18sigmoid_f16_kernelP6__halfS0_i_param_2
)
{
	.reg .pred 	%p<4>;
	.reg .b16 	%rs<36>;
	.reg .b32 	%r<6>;
	.reg .b32 	%f<17>;
	.reg .b64 	%rd<9>;

	ld.param.u64 	%rd1, [_Z18sigmoid_f16_kernelP6__halfS0_i_param_0];
	ld.param.u64 	%rd2, [_Z18sigmoid_f16_kernelP6__halfS0_i_param_1];
	ld.param.u32 	%r2, [_Z18sigmoid_f16_kernelP6__halfS0_i_param_2];
	mov.u32 	%r3, %ntid.x;
	mov.u32 	%r4, %ctaid.x;
	mov.u32 	%r5, %tid.x;
	mad.lo.s32 	%r1, %r3, %r4, %r5;
	mov.f32 	%f5, 0f3F800000;
	// begin inline asm
	{  cvt.rn.f16.f32 %rs6, %f5;}

	// end inline asm
	setp.ge.s32 	%p1, %r1, %r2;
	@%p1 bra 	$L__BB2_5;
	cvta.to.global.u64 	%rd3, %rd1;
	mul.wide.s32 	%rd4, %r1, 2;
	add.s64 	%rd5, %rd3, %rd4;
	ld.global.u16 	%rs9, [%rd5];
	mov.f32 	%f6, 0fC11B43D5;
	// begin inline asm
	{  cvt.rn.f16.f32 %rs7, %f6;}

	// end inline asm
	// begin inline asm
	{max.f16 %rs8,%rs9,%rs7;
}
	// end inline asm
	mov.f32 	%f7, 0f41317018;
	// begin inline asm
	{  cvt.rn.f16.f32 %rs11, %f7;}

	// end inline asm
	// begin inline asm
	{min.f16 %rs12,%rs8,%rs11;
}
	// end inline asm
	// begin inline asm
	{neg.f16 %rs15,%rs12;
}
	// end inline asm
	// begin inline asm
	{.reg.b32         f, C, nZ;       
 .reg.b16         h,r;            
  mov.b16         h,%rs15;           
  cvt.f32.f16     f,h;            
  mov.b32         C, 0x3fb8aa3bU; 
  mov.b32         nZ, 0x80000000U;
  fma.rn.f32      f,f,C,nZ;       
  ex2.approx.ftz.f32  f,f;        
  cvt.rn.f16.f32      r,f;        
{.reg.b16 spc, ulp, p;
  mov.b16 spc,0X1F79U;
  mov.b16 ulp,0x9400U;
  set.eq.f16.f16 p,h, spc;
  fma.rn.f16 r,p,ulp,r;
}
{.reg.b16 spc, ulp, p;
  mov.b16 spc,0X25CFU;
  mov.b16 ulp,0x9400U;
  set.eq.f16.f16 p,h, spc;
  fma.rn.f16 r,p,ulp,r;
}
{.reg.b16 spc, ulp, p;
  mov.b16 spc,0XC13BU;
  mov.b16 ulp,0x0400U;
  set.eq.f16.f16 p,h, spc;
  fma.rn.f16 r,p,ulp,r;
}
{.reg.b16 spc, ulp, p;
  mov.b16 spc,0XC1EFU;
  mov.b16 ulp,0x0200U;
  set.eq.f16.f16 p,h, spc;
  fma.rn.f16 r,p,ulp,r;
}
  mov.b16         %rs17,r;           
}
	// end inline asm
	// begin inline asm
	{add.f16 %rs19,%rs6,%rs17;
}
	// end inline asm
	// begin inline asm
	{  cvt.f32.f16 %f8, %rs6;}

	// end inline asm
	// begin inline asm
	{  cvt.f32.f16 %f9, %rs19;}

	// end inline asm
	// begin inline asm
	{rcp.approx.ftz.f32 %f10, %f9;
}
	// end inline asm
	mul.f32 	%f12, %f8, %f10;
	// begin inline asm
	{  cvt.rn.f16.f32 %rs35, %f12;}

	// end inline asm
	// begin inline asm
	{abs.f16 %rs25,%rs35;
}
	// end inline asm
	mov.b16 	%rs29, 143;
	// begin inline asm
	{ .reg .pred __$temp3;
  setp.lt.f16  __$temp3, %rs25, %rs29;
  selp.u16 %rs27, 1, 0, __$temp3;}
	// end inline asm
	setp.eq.s16 	%p2, %rs27, 0;
	@%p2 bra 	$L__BB2_4;
	mov.f32 	%f13, 0f00000000;
	// begin inline asm
	{  cvt.rn.f16.f32 %rs30, %f13;}

	// end inline asm
	// begin inline asm
	{ .reg .pred __$temp3;
  setp.lt.f16  __$temp3, %rs30, %rs25;
  selp.u16 %rs31, 1, 0, __$temp3;}
	// end inline asm
	setp.eq.s16 	%p3, %rs31, 0;
	@%p3 bra 	$L__BB2_4;
	neg.f32 	%f15, %f9;
	fma.rn.f32 	%f16, %f15, %f12, %f8;
	fma.rn.f32 	%f14, %f10, %f16, %f12;
	// begin inline asm
	{  cvt.rn.f16.f32 %rs35, %f14;}

	// end inline asm
$L__BB2_4:
	cvta.to.global.u64 	%rd6, %rd2;
	add.s64 	%rd8, %rd6, %rd4;
	st.global.u16 	[%rd8], %rs35;
$L__BB2_5:
	ret;

}
	// .globl	_Z20sigmoid_f16x2_kernelP6__halfS0_i
.visible .entry _Z20sigmoid_f16x2_kernelP6__halfS0_i(
	.param .u64 .ptr .align 1 _Z20sigmoid_f16x2_kernelP6__halfS0_i_param_0,
	.param .u64 .ptr .align 1 _Z20sigmoid_f16x2_kernelP6__halfS0_i_param_1,
	.param .u32 _Z20sigmoid_f16x2_kernelP6__halfS0_i_param_2
)
{
	.reg .pred 	%p<6>;
	.reg .b16 	%rs<63>;
	.reg .b32 	%r<9>;
	.reg .b32 	%f<28>;
	.reg .b64 	%rd<9>;

	ld.param.u64 	%rd2, [_Z20sigmoid_f16x2_kernelP6__halfS0_i_param_0];
	ld.param.u64 	%rd1, [_Z20sigmoid_f16x2_kernelP6__halfS0_i_param_1];
	ld.param.u32 	%r2, [_Z20sigmoid_f16x2_kernelP6__halfS0_i_param_2];
	cvta.to.global.u64 	%rd3, %rd2;
	mov.u32 	%r3, %ntid.x;
	mov.u32 	%r4, %ctaid.x;
	mov.u32 	%r5, %tid.x;
	mad.lo.s32 	%r6, %r3, %r4, %r5;
	shl.b32 	%r1, %r6, 1;
	mov.f32 	%f8, 0f3F800000;
	// begin inline asm
	{  cvt.rn.f16.f32 %rs11, %f8;}

	// end inline asm
	mul.wide.s32 	%rd4, %r1, 2;
	add.s64 	%rd5, %rd3, %rd4;
	ld.global.u32 	%r7, [%rd5];
	mov.b32 	{%rs14, %rs21}, %r7;
	mov.f32 	%f9, 0fC11B43D5;
	// begin inline asm
	{  cvt.rn.f16.f32 %rs12, %f9;}

	// end inline asm
	// begin inline asm
	{max.f16 %rs13,%rs14,%rs12;
}
	// end inline asm
	mov.f32 	%f10, 0f41317018;
	// begin inline asm
	{  cvt.rn.f16.f32 %rs16, %f10;}

	// end inline asm
	// begin inline asm
	{min.f16 %rs17,%rs13,%rs16;
}
	// end inline asm
	// begin inline asm
	{max.f16 %rs20,%rs21,%rs12;
}
	// end inline asm
	// begin inline asm
	{min.f16 %rs23,%rs20,%rs16;
}
	// end inline asm
	// begin inline asm
	{.reg.b32         f, C, nZ;       
 .reg.b16         h,r;            
  mov.b16         h,%rs17;           
  cvt.f32.f16     f,h;            
  mov.b32         C, 0x3fb8aa3bU; 
  mov.b32         nZ, 0x80000000U;
  fma.rn.f32      f,f,C,nZ;       
  ex2.approx.ftz.f32  f,f;        
  cvt.rn.f16.f32      r,f;        
{.reg.b16 spc, ulp, p;
  mov.b16 spc,0X1F79U;
  mov.b16 ulp,0x9400U;
  set.eq.f16.f16 p,h, spc;
  fma.rn.f16 r,p,ulp,r;
}
{.reg.b16 spc, ulp, p;
  mov.b16 spc,0X25CFU;
  mov.b16 ulp,0x9400U;
  set.eq.f16.f16 p,h, spc;
  fma.rn.f16 r,p,ulp,r;
}
{.reg.b16 spc, ulp, p;
  mov.b16 spc,0XC13BU;
  mov.b16 ulp,0x0400U;
  set.eq.f16.f16 p,h, spc;
  fma.rn.f16 r,p,ulp,r;
}
{.reg.b16 spc, ulp, p;
  mov.b16 spc,0XC1EFU;
  mov.b16 ulp,0x0200U;
  set.eq.f16.f16 p,h, spc;
  fma.rn.f16 r,p,ulp,r;
}
  mov.b16         %rs26,r;           
}
	// end inline asm
	// begin inline asm
	{add.f16 %rs28,%rs11,%rs26;
}
	// end inline asm
	// begin inline asm
	{  cvt.f32.f16 %f11, %rs11;}

	// end inline asm
	// begin inline asm
	{  cvt.f32.f16 %f12, %rs28;}

	// end inline asm
	// begin inline asm
	{rcp.approx.ftz.f32 %f13, %f12;
}
	// end inline asm
	mul.f32 	%f15, %f11, %f13;
	// begin inline asm
	{  cvt.rn.f16.f32 %rs61, %f15;}

	// end inline asm
	// begin inline asm
	{abs.f16 %rs34,%rs61;
}
	// end inline asm
	mov.b16 	%rs38, 143;
	// begin inline asm
	{ .reg .pred __$temp3;
  setp.lt.f16  __$temp3, %rs34, %rs38;
  selp.u16 %rs36, 1, 0, __$temp3;}
	// end inline asm
	setp.eq.s16 	%p1, %rs36, 0;
	@%p1 bra 	$L__BB3_3;
	mov.f32 	%f16, 0f00000000;
	// begin inline asm
	{  cvt.rn.f16.f32 %rs39, %f16;}

	// end inline asm
	// begin inline asm
	{ .reg .pred __$temp3;
  setp.lt.f16  __$temp3, %rs39, %rs34;
  selp.u16 %rs40, 1, 0, __$temp3;}
	// end inline asm
	setp.eq.s16 	%p2, %rs40, 0;
	@%p2 bra 	$L__BB3_3;
	neg.f32 	%f18, %f12;
	fma.rn.f32 	%f19, %f18, %f15, %f11;
	fma.rn.f32 	%f17, %f13, %f19, %f15;
	// begin inline asm
	{  cvt.rn.f16.f32 %rs61, %f17;}

	// end inline asm
$L__BB3_3:
	// begin inline asm
	{.reg.b32         f, C, nZ;       
 .reg.b16         h,r;            
  mov.b16         h,%rs23;           
  cvt.f32.f16     f,h;            
  mov.b32         C, 0x3fb8aa3bU; 
  mov.b32         nZ, 0x80000000U;
  fma.rn.f32      f,f,C,nZ;       
  ex2.approx.ftz.f32  f,f;        
  cvt.rn.f16.f32      r,f;        
{.reg.b16 spc, ulp, p;
  mov.b16 spc,0X1F79U;
  mov.b16 ulp,0x9400U;
  set.eq.f16.f16 p,h, spc;
  fma.rn.f16 r,p,ulp,r;
}
{.reg.b16 spc, ulp, p;
  mov.b16 spc,0X25CFU;
  mov.b16 ulp,0x9400U;
  set.eq.f16.f16 p,h, spc;
  fma.rn.f16 r,p,ulp,r;
}
{.reg.b16 spc, ulp, p;
  mov.b16 spc,0XC13BU;
  mov.b16 ulp,0x0400U;
  set.eq.f16.f16 p,h, spc;
  fma.rn.f16 r,p,ulp,r;
}
{.reg.b16 spc, ulp, p;
  mov.b16 spc,0XC1EFU;
  mov.b16 ulp,0x0200U;
  set.eq.f16.f16 p,h, spc;
  fma.rn.f16 r,p,ulp,r;
}
  mov.b16         %rs44,r;           
}
	// end inline asm
	// begin inline asm
	{add.f16 %rs46,%rs11,%rs44;
}
	// end inline asm
	// begin inline asm
	{  cvt.f32.f16 %f20, %rs46;}

	// end inline asm
	// begin inline asm
	{rcp.approx.ftz.f32 %f21, %f20;
}
	// end inline asm
	mul.f32 	%f23, %f11, %f21;
	// begin inline asm
	{  cvt.rn.f16.f32 %rs62, %f23;}

	// end inline asm
	// begin inline asm
	{abs.f16 %rs51,%rs62;
}
	// end inline asm
	mov.b16 	%rs55, 143;
	// begin inline asm
	{ .reg .pred __$temp3;
  setp.lt.f16  __$temp3, %rs51, %rs55;
  selp.u16 %rs53, 1, 0, __$temp3;}
	// end inline asm
	setp.eq.s16 	%p3, %rs53, 0;
	@%p3 bra 	$L__BB3_6;
	mov.f32 	%f24, 0f00000000;
	// begin inline asm
	{  cvt.rn.f16.f32 %rs56, %f24;}

	// end inline asm
	// begin inline asm
	{ .reg .pred __$temp3;
  setp.lt.f16  __$temp3, %rs56, %rs51;
  selp.u16 %rs57, 1, 0, __$temp3;}
	// end inline asm
	setp.eq.s16 	%p4, %rs57, 0;
	@%p4 bra 	$L__BB3_6;
	neg.f32 	%f26, %f20;
	fma.rn.f32 	%f27, %f26, %f23, %f11;
	fma.rn.f32 	%f25, %f21, %f27, %f23;
	// begin inline asm
	{  cvt.rn.f16.f32 %rs62, %f25;}

	// end inline asm
$L__BB3_6:
	setp.ge.s32 	%p5, %r1, %r2;
	@%p5 bra 	$L__BB3_8;
	cvta.to.global.u64 	%rd6, %rd1;
	add.s64 	%rd8, %rd6, %rd4;
	mov.b32 	%r8, {%rs61, %rs62};
	st.global.u32 	[%rd8], %r8;
$L__BB3_8:
	ret;

}
	// .globl	_Z20sigmoid_f16x8_kernelP6__halfS0_i
.visible .entry _Z20sigmoid_f16x8_kernelP6__halfS0_i(
	.param .u64 .ptr .align 1 _Z20sigmoid_f16x8_kernelP6__halfS0_i_param_0,
	.param .u64 .ptr .align 1 _Z20sigmoid_f16x8_kernelP6__halfS0_i_param_1,
	.param .u32 _Z20sigmoid_f16x8_kernelP6__halfS0_i_param_2
)
{
	.reg .pred 	%p<18>;
	.reg .b16 	%rs<252>;
	.reg .b32 	%r<16>;
	.reg .b32 	%f<102>;
	.reg .b64 	%rd<9>;

	ld.param.u64 	%rd2, [_Z20sigmoid_f16x8_kernelP6__halfS0_i_param_0];
	ld.param.u64 	%rd1, [_Z20sigmoid_f16x8_kernelP6__halfS0_i_param_1];
	ld.param.u32 	%r2, [_Z20sigmoid_f16x8_kernelP6__halfS0_i_param_2];
	cvta.to.global.u64 	%rd3, %rd2;
	mov.u32 	%r3, %ntid.x;
	mov.u32 	%r4, %ctaid.x;
	mov.u32 	%r5, %tid.x;
	mad.lo.s32 	%r6, %r3, %r4, %r5;
	shl.b32 	%r1, %r6, 3;
	mov.f32 	%f29, 0f3F800000;
	// begin inline asm
	{  cvt.rn.f16.f32 %rs40, %f29;}

	// end inline asm
	mul.wide.s32 	%rd4, %r1, 2;
	add.s64 	%rd5, %rd3, %rd4;
	ld.global.v4.f32 	{%f37, %f1, %f2, %f3}, [%rd5];
	mov.f32 	%f30, 0fC11B43D5;
	// begin inline asm
	{  cvt.rn.f16.f32 %rs41, %f30;}

	// end inline asm
	mov.f32 	%f31, 0f41317018;
	// begin inline asm
	{  cvt.rn.f16.f32 %rs42, %f31;}

	// end inline asm
	// begin inline asm
	{  cvt.f32.f16 %f32, %rs40;}

	// end inline asm
	mov.b32 	%r7, %f37;
	mov.b32 	{%rs45, %rs4}, %r7;
	// begin inline asm
	{max.f16 %rs44,%rs45,%rs41;
}
	// end inline asm
	// begin inline asm
	{min.f16 %rs47,%rs44,%rs42;
}
	// end inline asm
	// begin inline asm
	{neg.f16 %rs50,%rs47;
}
	// end inline asm
	// begin inline asm
	{.reg.b32         f, C, nZ;       
 .reg.b16         h,r;            
  mov.b16         h,%rs50;           
  cvt.f32.f16     f,h;            
  mov.b32         C, 0x3fb8aa3bU; 
  mov.b32         nZ, 0x80000000U;
  fma.rn.f32      f,f,C,nZ;       
  ex2.approx.ftz.f32  f,f;        
  cvt.rn.f16.f32      r,f;        
{.reg.b16 spc, ulp, p;
  mov.b16 spc,0X1F79U;
  mov.b16 ulp,0x9400U;
  set.eq.f16.f16 p,h, spc;
  fma.rn.f16 r,p,ulp,r;
}
{.reg.b16 spc, ulp, p;
  mov.b16 spc,0X25CFU;
  mov.b16 ulp,0x9400U;
  set.eq.f16.f16 p,h, spc;
  fma.rn.f16 r,p,ulp,r;
}
{.reg.b16 spc, ulp, p;
  mov.b16 spc,0XC13BU;
  mov.b16 ulp,0x0400U;
  set.eq.f16.f16 p,h, spc;
  fma.rn.f16 r,p,ulp,r;
}
{.reg.b16 spc, ulp, p;
  mov.b16 spc,0XC1EFU;
  mov.b16 ulp,0x0200U;
  set.eq.f16.f16 p,h, spc;
  fma.rn.f16 r,p,ulp,r;
}
  mov.b16         %rs52,r;           
}
	// end inline asm
	// begin inline asm
	{add.f16 %rs54,%rs40,%rs52;
}
	// end inline asm
	// begin inline asm
	{  cvt.f32.f16 %f33, %rs54;}

	// end inline asm
	// begin inline asm
	{rcp.approx.ftz.f32 %f34, %f33;
}
	// end inline asm
	mul.f32 	%f36, %f32, %f34;
	// begin inline asm
	{  cvt.rn.f16.f32 %rs244, %f36;}

	// end inline asm
	// begin inline asm
	{abs.f16 %rs59,%rs244;
}
	// end inline asm
	mov.b16 	%rs63, 143;
	// begin inline asm
	{ .reg .pred __$temp3;
  setp.lt.f16  __$temp3, %rs59, %rs63;
  selp.u16 %rs61, 1, 0, __$temp3;}
	// end inline asm
	setp.eq.s16 	%p1, %rs61, 0;
	@%p1 bra 	$L__BB4_3;
	mov.f32 	%f38, 0f00000000;
	// begin inline asm
	{  cvt.rn.f16.f32 %rs64, %f38;}

	// end inline asm
	// begin inline asm
	{ .reg .pred __$temp3;
  setp.lt.f16  __$temp3, %rs64, %rs59;
  selp.u16 %rs65, 1, 0, __$temp3;}
	// end inline asm
	setp.eq.s16 	%p2, %rs65, 0;
	@%p2 bra 	$L__BB4_3;
	neg.f32 	%f40, %f33;
	fma.rn.f32 	%f41, %f40, %f36, %f32;
	fma.rn.f32 	%f39, %f34, %f41, %f36;
	// begin inline asm
	{  cvt.rn.f16.f32 %rs244, %f39;}

	// end inline asm
$L__BB4_3:
	// begin inline asm
	{max.f16 %rs69,%rs4,%rs41;
}
	// end inline asm
	// begin inline asm
	{min.f16 %rs72,%rs69,%rs42;
}
	// end inline asm
	// begin inline asm
	{neg.f16 %rs75,%rs72;
}
	// end inline asm
	// begin inline asm
	{.reg.b32         f, C, nZ;       
 .reg.b16         h,r;            
  mov.b16         h,%rs75;           
  cvt.f32.f16     f,h;            
  mov.b32         C, 0x3fb8aa3bU; 
  mov.b32         nZ, 0x80000000U;
  fma.rn.f32      f,f,C,nZ;       
  ex2.approx.ftz.f32  f,f;        
  cvt.rn.f16.f32      r,f;        
{.reg.b16 spc, ulp, p;
  mov.b16 spc,0X1F79U;
  mov.b16 ulp,0x9400U;
  set.eq.f16.f16 p,h, spc;
  fma.rn.f16 r,p,ulp,r;
}
{.reg.b16 spc, ulp, p;
  mov.b16 spc,0X25CFU;
  mov.b16 ulp,0x9400U;
  set.eq.f16.f16 p,h, spc;
  fma.rn.f16 r,p,ulp,r;
}
{.reg.b16 spc, ulp, p;
  mov.b16 spc,0XC13BU;
  mov.b16 ulp,0x0400U;
  set.eq.f16.f16 p,h, spc;
  fma.rn.f16 r,p,ulp,r;
}
{.reg.b16 spc, ulp, p;
  mov.b16 spc,0XC1EFU;
  mov.b16 ulp,0x0200U;
  set.eq.f16.f16 p,h, spc;
  fma.rn.f16 r,p,ulp,r;
}
  mov.b16         %rs77,r;           
}
	// end inline asm
	// begin inline asm
	{add.f16 %rs79,%rs40,%rs77;
}
	// end inline asm
	// begin inline asm
	{  cvt.f32.f16 %f42, %rs79;}

	// end inline asm
	// begin inline asm
	{rcp.approx.ftz.f32 %f43, %f42;
}
	// end inline asm
	mul.f32 	%f45, %f32, %f43;
	// begin inline asm
	{  cvt.rn.f16.f32 %rs245, %f45;}

	// end inline asm
	// begin inline asm
	{abs.f16 %rs84,%rs245;
}
	// end inline asm
	mov.b16 	%rs88, 143;
	// begin inline asm
	{ .reg .pred __$temp3;
  setp.lt.f16  __$temp3, %rs84, %rs88;
  selp.u16 %rs86, 1, 0, __$temp3;}
	// end inline asm
	setp.eq.s16 	%p3, %rs86, 0;
	@%p3 bra 	$L__BB4_6;
	mov.f32 	%f46, 0f00000000;
	// begin inline asm
	{  cvt.rn.f16.f32 %rs89, %f46;}

	// end inline asm
	// begin inline asm
	{ .reg .pred __$temp3;
  setp.lt.f16  __$temp3, %rs89, %rs84;
  selp.u16 %rs90, 1, 0, __$temp3;}
	// end inline asm
	setp.eq.s16 	%p4, %rs90, 0;
	@%p4 bra 	$L__BB4_6;
	neg.f32 	%f48, %f42;
	fma.rn.f32 	%f49, %f48, %f45, %f32;
	fma.rn.f32 	%f47, %f43, %f49, %f45;
	// begin inline asm
	{  cvt.rn.f16.f32 %rs245, %f47;}

	// end inline asm
$L__BB4_6:
	mov.b32 	%r8, %f1;
	mov.b32 	{%rs95, %rs13}, %r8;
	// begin inline asm
	{max.f16 %rs94,%rs95,%rs41;
}
	// end inline asm
	// begin inline asm
	{min.f16 %rs97,%rs94,%rs42;
}
	// end inline asm
	// begin inline asm
	{neg.f16 %rs100,%rs97;
}
	// end inline asm
	// begin inline asm
	{.reg.b32         f, C, nZ;       
 .reg.b16         h,r;            
  mov.b16         h,%rs100;           
  cvt.f32.f16     f,h;            
  mov.b32         C, 0x3fb8aa3bU; 
  mov.b32         nZ, 0x80000000U;
  fma.rn.f32      f,f,C,nZ;       
  ex2.approx.ftz.f32  f,f;        
  cvt.rn.f16.f32      r,f;        
{.reg.b16 spc, ulp, p;
  mov.b16 spc,0X1F79U;
  mov.b16 ulp,0x9400U;
  set.eq.f16.f16 p,h, spc;
  fma.rn.f16 r,p,ulp,r;
}
{.reg.b16 spc, ulp, p;
  mov.b16 spc,0X25CFU;
  mov.b16 ulp,0x9400U;
  set.eq.f16.f16 p,h, spc;
  fma.rn.f16 r,p,ulp,r;
}
{.reg.b16 spc, ulp, p;
  mov.b16 spc,0XC13BU;
  mov.b16 ulp,0x0400U;
  set.eq.f16.f16 p,h, spc;
  fma.rn.f16 r,p,ulp,r;
}
{.reg.b16 spc, ulp, p;
  mov.b16 spc,0XC1EFU;
  mov.b16 ulp,0x0200U;
  set.eq.f16.f16 p,h, spc;
  fma.rn.f16 r,p,ulp,r;
}
  mov.b16         %rs102,r;           
}
	// end inline asm
	// begin inline asm
	{add.f16 %rs104,%rs40,%rs102;
}
	// end inline asm
	// begin inline asm
	{  cvt.f32.f16 %f50, %rs104;}

	// end inline asm
	// begin inline asm
	{rcp.approx.ftz.f32 %f51, %f50;
}
	// end inline asm
	mul.f32 	%f53, %f32, %f51;
	// begin inline asm
	{  cvt.rn.f16.f32 %rs246, %f53;}

	// end inline asm
	// begin inline asm
	{abs.f16 %rs109,%rs246;
}
	// end inline asm
	mov.b16 	%rs113, 143;
	// begin inline asm
	{ .reg .pred __$temp3;
  setp.lt.f16  __$temp3, %rs109, %rs113;
  selp.u16 %rs111, 1, 0, __$temp3;}
	// end inline asm
	setp.eq.s16 	%p5, %rs111, 0;
	@%p5 bra 	$L__BB4_9;
	mov.f32 	%f54, 0f00000000;
	// begin inline asm
	{  cvt.rn.f16.f32 %rs114, %f54;}

	// end inline asm
	// begin inline asm
	{ .reg .pred __$temp3;
  setp.lt.f16  __$temp3, %rs114, %rs109;
  selp.u16 %rs115, 1, 0, __$temp3;}
	// end inline asm
	setp.eq.s16 	%p6, %rs115, 0;
	@%p6 bra 	$L__BB4_9;
	neg.f32 	%f56, %f50;
	fma.rn.f32 	%f57, %f56, %f53, %f32;
	fma.rn.f32 	%f55, %f51, %f57, %f53;
	// begin inline asm
	{  cvt.rn.f16.f32 %rs246, %f55;}

	// end inline asm
$L__BB4_9:
	// begin inline asm
	{max.f16 %rs119,%rs13,%rs41;
}
	// end inline asm
	// begin inline asm
	{min.f16 %rs122,%rs119,%rs42;
}
	// end inline asm
	// begin inline asm
	{neg.f16 %rs125,%rs122;
}
	// end inline asm
	// begin inline asm
	{.reg.b32         f, C, nZ;       
 .reg.b16         h,r;            
  mov.b16         h,%rs125;           
  cvt.f32.f16     f,h;            
  mov.b32         C, 0x3fb8aa3bU; 
  mov.b32         nZ, 0x80000000U;
  fma.rn.f32      f,f,C,nZ;       
  ex2.approx.ftz.f32  f,f;        
  cvt.rn.f16.f32      r,f;        
{.reg.b16 spc, ulp, p;
  mov.b16 spc,0X1F79U;
  mov.b16 ulp,0x9400U;
  set.eq.f16.f16 p,h, spc;
  fma.rn.f16 r,p,ulp,r;
}
{.reg.b16 spc, ulp, p;
  mov.b16 spc,0X25CFU;
  mov.b16 ulp,0x9400U;
  set.eq.f16.f16 p,h, spc;
  fma.rn.f16 r,p,ulp,r;
}
{.reg.b16 spc, ulp, p;
  mov.b16 spc,0XC13BU;
  mov.b16 ulp,0x0400U;
  set.eq.f16.f16 p,h, spc;
  fma.rn.f16 r,p,ulp,r;
}
{.reg.b16 spc, ulp, p;
  mov.b16 spc,0XC1EFU;
  mov.b16 ulp,0x0200U;
  set.eq.f16.f16 p,h, spc;
  fma.rn.f16 r,p,ulp,r;
}
  mov.b16         %rs127,r;           
}
	// end inline asm
	// begin inline asm
	{add.f16 %rs129,%rs40,%rs127;
}
	// end inline asm
	// begin inline asm
	{  cvt.f32.f16 %f58, %rs129;}

	// end inline asm
	// begin inline asm
	{rcp.approx.ftz.f32 %f59, %f58;
}
	// end inline asm
	mul.f32 	%f61, %f32, %f59;
	// begin inline asm
	{  cvt.rn.f16.f32 %rs247, %f61;}

	// end inline asm
	// begin inline asm
	{abs.f16 %rs134,%rs247;
}
	// end inline asm
	mov.b16 	%rs138, 143;
	// begin inline asm
	{ .reg .pred __$temp3;
  setp.lt.f16  __$temp3, %rs134, %rs138;
  selp.u16 %rs136, 1, 0, __$temp3;}
	// end inline asm
	setp.eq.s16 	%p7, %rs136, 0;
	@%p7 bra 	$L__BB4_12;
	mov.f32 	%f62, 0f00000000;
	// begin inline asm
	{  cvt.rn.f16.f32 %rs139, %f62;}

	// end inline asm
	// begin inline asm
	{ .reg .pred __$temp3;
  setp.lt.f16  __$temp3, %rs139, %rs134;
  selp.u16 %rs140, 1, 0, __$temp3;}
	// end inline asm
	setp.eq.s16 	%p8, %rs140, 0;
	@%p8 bra 	$L__BB4_12;
	neg.f32 	%f64, %f58;
	fma.rn.f32 	%f65, %f64, %f61, %f32;
	fma.rn.f32 	%f63, %f59, %f65, %f61;
	// begin inline asm
	{  cvt.rn.f16.f32 %rs247, %f63;}

	// end inline asm
$L__BB4_12:
	mov.b32 	%r9, %f2;
	mov.b32 	{%rs145, %rs22}, %r9;
	// begin inline asm
	{max.f16 %rs144,%rs145,%rs41;
}
	// end inline asm
	// begin inline asm
	{min.f16 %rs147,%rs144,%rs42;
}
	// end inline asm
	// begin inline asm
	{neg.f16 %rs150,%rs147;
}
	// end inline asm
	// begin inline asm
	{.reg.b32         f, C, nZ;       
 .reg.b16         h,r;            
  mov.b16         h,%rs150;           
  cvt.f32.f16     f,h;            
  mov.b32         C, 0x3fb8aa3bU; 
  mov.b32         nZ, 0x80000000U;
  fma.rn.f32      f,f,C,nZ;       
  ex2.approx.ftz.f32  f,f;        
  cvt.rn.f16.f32      r,f;        
{.reg.b16 spc, ulp, p;
  mov.b16 spc,0X1F79U;
  mov.b16 ulp,0x9400U;
  set.eq.f16.f16 p,h, spc;
  fma.rn.f16 r,p,ulp,r;
}
{.reg.b16 spc, ulp, p;
  mov.b16 spc,0X25CFU;
  mov.b16 ulp,0x9400U;
  set.eq.f16.f16 p,h, spc;
  fma.rn.f16 r,p,ulp,r;
}
{.reg.b16 spc, ulp, p;
  mov.b16 spc,0XC13BU;
  mov.b16 ulp,0x0400U;
  set.eq.f16.f16 p,h, spc;
  fma.rn.f16 r,p,ulp,r;
}
{.reg.b16 spc, ulp, p;
  mov.b16 spc,0XC1EFU;
  mov.b16 ulp,0x0200U;
  set.eq.f16.f16 p,h, spc;
  fma.rn.f16 r,p,ulp,r;
}
  mov.b16         %rs152,r;           
}
	// end inline asm
	// begin inline asm
	{add.f16 %rs154,%rs40,%rs152;
}
	// end inline asm
	// begin inline asm
	{  cvt.f32.f16 %f66, %rs154;}

	// end inline asm
	// begin inline asm
	{rcp.approx.ftz.f32 %f67, %f66;
}
	// end inline asm
	mul.f32 	%f69, %f32, %f67;
	// begin inline asm
	{  cvt.rn.f16.f32 %rs248, %f69;}

	// end inline asm
	// begin inline asm
	{abs.f16 %rs159,%rs248;
}
	// end inline asm
	mov.b16 	%rs163, 143;
	// begin inline asm
	{ .reg .pred __$temp3;
  setp.lt.f16  __$temp3, %rs159, %rs163;
  selp.u16 %rs161, 1, 0, __$temp3;}
	// end inline asm
	setp.eq.s16 	%p9, %rs161, 0;
	@%p9 bra 	$L__BB4_15;
	mov.f32 	%f70, 0f00000000;
	// begin inline asm
	{  cvt.rn.f16.f32 %rs164, %f70;}

	// end inline asm
	// begin inline asm
	{ .reg .pred __$temp3;
  setp.lt.f16  __$temp3, %rs164, %rs159;
  selp.u16 %rs165, 1, 0, __$temp3;}
	// end inline asm
	setp.eq.s16 	%p10, %rs165, 0;
	@%p10 bra 	$L__BB4_15;
	neg.f32 	%f72, %f66;
	fma.rn.f32 	%f73, %f72, %f69, %f32;
	fma.rn.f32 	%f71, %f67, %f73, %f69;
	// begin inline asm
	{  cvt.rn.f16.f32 %rs248, %f71;}

	// end inline asm
$L__BB4_15:
	// begin inline asm
	{max.f16 %rs169,%rs22,%rs41;
}
	// end inline asm
	// begin inline asm
	{min.f16 %rs172,%rs169,%rs42;
}
	// end inline asm
	// begin inline asm
	{neg.f16 %rs175,%rs172;
}
	// end inline asm
	// begin inline asm
	{.reg.b32         f, C, nZ;       
 .reg.b16         h,r;            
  mov.b16         h,%rs175;           
  cvt.f32.f16     f,h;            
  mov.b32         C, 0x3fb8aa3bU; 
  mov.b32         nZ, 0x80000000U;
  fma.rn.f32      f,f,C,nZ;       
  ex2.approx.ftz.f32  f,f;        
  cvt.rn.f16.f32      r,f;        
{.reg.b16 spc, ulp, p;
  mov.b16 spc,0X1F79U;
  mov.b16 ulp,0x9400U;
  set.eq.f16.f16 p,h, spc;
  fma.rn.f16 r,p,ulp,r;
}
{.reg.b16 spc, ulp, p;
  mov.b16 spc,0X25CFU;
  mov.b16 ulp,0x9400U;
  set.eq.f16.f16 p,h, spc;
  fma.rn.f16 r,p,ulp,r;
}
{.reg.b16 spc, ulp, p;
  mov.b16 spc,0XC13BU;
  mov.b16 ulp,0x0400U;
  set.eq.f16.f16 p,h, spc;
  fma.rn.f16 r,p,ulp,r;
}
{.reg.b16 spc, ulp, p;
  mov.b16 spc,0XC1EFU;
  mov.b16 ulp,0x0200U;
  set.eq.f16.f16 p,h, spc;
  fma.rn.f16 r,p,ulp,r;
}
  mov.b16         %rs177,r;           
}
	// end inline asm
	// begin inline asm
	{add.f16 %rs179,%rs40,%rs177;
}
	// end inline asm
	// begin inline asm
	{  cvt.f32.f16 %f74, %rs179;}

	// end inline asm
	// begin inline asm
	{rcp.approx.ftz.f32 %f75, %f74;
}
	// end inline asm
	mul.f32 	%f77, %f32, %f75;
	// begin inline asm
	{  cvt.rn.f16.f32 %rs249, %f77;}

	// end inline asm
	// begin inline asm
	{abs.f16 %rs184,%rs249;
}
	// end inline asm
	mov.b16 	%rs188, 143;
	// begin inline asm
	{ .reg .pred __$temp3;
  setp.lt.f16  __$temp3, %rs184, %rs188;
  selp.u16 %rs186, 1, 0, __$temp3;}
	// end inline asm
	setp.eq.s16 	%p11, %rs186, 0;
	@%p11 bra 	$L__BB4_18;
	mov.f32 	%f78, 0f00000000;
	// begin inline asm
	{  cvt.rn.f16.f32 %rs189, %f78;}

	// end inline asm
	// begin inline asm
	{ .reg .pred __$temp3;
  setp.lt.f16  __$temp3, %rs189, %rs184;
  selp.u16 %rs190, 1, 0, __$temp3;}
	// end inline asm
	setp.eq.s16 	%p12, %rs190, 0;
	@%p12 bra 	$L__BB4_18;
	neg.f32 	%f80, %f74;
	fma.rn.f32 	%f81, %f80, %f77, %f32;
	fma.rn.f32 	%f79, %f75, %f81, %f77;
	// begin inline asm
	{  cvt.rn.f16.f32 %rs249, %f79;}

	// end inline asm
$L__BB4_18:
	mov.b32 	%r10, %f3;
	mov.b32 	{%rs195, %rs31}, %r10;
	// begin inline asm
	{max.f16 %rs194,%rs195,%rs41;
}
	// end inline asm
	// begin inline asm
	{min.f16 %rs197,%rs194,%rs42;
}
	// end inline asm
	// begin inline asm
	{neg.f16 %rs200,%rs197;
}
	// end inline asm
	// begin inline asm
	{.reg.b32         f, C, nZ;       
 .reg.b16         h,r;            
  mov.b16         h,%rs200;           
  cvt.f32.f16     f,h;            
  mov.b32         C, 0x3fb8aa3bU; 
  mov.b32         nZ, 0x80000000U;
  fma.rn.f32      f,f,C,nZ;       
  ex2.approx.ftz.f32  f,f;        
  cvt.rn.f16.f32      r,f;        
{.reg.b16 spc, ulp, p;
  mov.b16 spc,0X1F79U;
  mov.b16 ulp,0x9400U;
  set.eq.f16.f16 p,h, spc;
  fma.rn.f16 r,p,ulp,r;
}
{.reg.b16 spc, ulp, p;
  mov.b16 spc,0X25CFU;
  mov.b16 ulp,0x9400U;
  set.eq.f16.f16 p,h, spc;
  fma.rn.f16 r,p,ulp,r;
}
{.reg.b16 spc, ulp, p;
  mov.b16 spc,0XC13BU;
  mov.b16 ulp,0x0400U;
  set.eq.f16.f16 p,h, spc;
  fma.rn.f16 r,p,ulp,r;
}
{.reg.b16 spc, ulp, p;
  mov.b16 spc,0XC1EFU;
  mov.b16 ulp,0x0200U;
  set.eq.f16.f16 p,h, spc;
  fma.rn.f16 r,p,ulp,r;
}
  mov.b16         %rs202,r;           
}
	// end inline asm
	// begin inline asm
	{add.f16 %rs204,%rs40,%rs202;
}
	// end inline asm
	// begin inline asm
	{  cvt.f32.f16 %f82, %rs204;}

	// end inline asm
	// begin inline asm
	{rcp.approx.ftz.f32 %f83, %f82;
}
	// end inline asm
	mul.f32 	%f85, %f32, %f83;
	// begin inline asm
	{  cvt.rn.f16.f32 %rs250, %f85;}

	// end inline asm
	// begin inline asm
	{abs.f16 %rs209,%rs250;
}
	// end inline asm
	mov.b16 	%rs213, 143;
	// begin inline asm
	{ .reg .pred __$temp3;
  setp.lt.f16  __$temp3, %rs209, %rs213;
  selp.u16 %rs211, 1, 0, __$temp3;}
	// end inline asm
	setp.eq.s16 	%p13, %rs211, 0;
	@%p13 bra 	$L__BB4_21;
	mov.f32 	%f86, 0f00000000;
	// begin inline asm
	{  cvt.rn.f16.f32 %rs214, %f86;}

	// end inline asm
	// begin inline asm
	{ .reg .pred __$temp3;
  setp.lt.f16  __$temp3, %rs214, %rs209;
  selp.u16 %rs215, 1, 0, __$temp3;}
	// end inline asm
	setp.eq.s16 	%p14, %rs215, 0;
	@%p14 bra 	$L__BB4_21;
	neg.f32 	%f88, %f82;
	fma.rn.f32 	%f89, %f88, %f85, %f32;
	fma.rn.f32 	%f87, %f83, %f89, %f85;
	// begin inline asm
	{  cvt.rn.f16.f32 %rs250, %f87;}

	// end inline asm
$L__BB4_21:
	// begin inline asm
	{max.f16 %rs219,%rs31,%rs41;
}
	// end inline asm
	// begin inline asm
	{min.f16 %rs222,%rs219,%rs42;
}
	// end inline asm
	// begin inline asm
	{neg.f16 %rs225,%rs222;
}
	// end inline asm
	// begin inline asm
	{.reg.b32         f, C, nZ;       
 .reg.b16         h,r;            
  mov.b16         h,%rs225;           
  cvt.f32.f16     f,h;            
  mov.b32         C, 0x3fb8aa3bU; 
  mov.b32         nZ, 0x80000000U;
  fma.rn.f32      f,f,C,nZ;       
  ex2.approx.ftz.f32  f,f;        
  cvt.rn.f16.f32      r,f;        
{.reg.b16 spc, ulp, p;
  mov.b16 spc,0X1F79U;
  mov.b16 ulp,0x9400U;
  set.eq.f16.f16 p,h, spc;
  fma.rn.f16 r,p,ulp,r;
}
{.reg.b16 spc, ulp, p;
  mov.b16 spc,0X25CFU;
  mov.b16 ulp,0x9400U;
  set.eq.f16.f16 p,h, spc;
  fma.rn.f16 r,p,ulp,r;
}
{.reg.b16 spc, ulp, p;
  mov.b16 spc,0XC13BU;
  mov.b16 ulp,0x0400U;
  set.eq.f16.f16 p,h, spc;
  fma.rn.f16 r,p,ulp,r;
}
{.reg.b16 spc, ulp, p;
  mov.b16 spc,0XC1EFU;
  mov.b16 ulp,0x0200U;
  set.eq.f16.f16 p,h, spc;
  fma.rn.f16 r,p,ulp,r;
}
  mov.b16         %rs227,r;           
}
	// end inline asm
	// begin inline asm
	{add.f16 %rs229,%rs40,%rs227;
}
	// end inline asm
	// begin inline asm
	{  cvt.f32.f16 %f90, %rs229;}

	// end inline asm
	// begin inline asm
	{rcp.approx.ftz.f32 %f91, %f90;
}
	// end inline asm
	mul.f32 	%f93, %f32, %f91;
	// begin inline asm
	{  cvt.rn.f16.f32 %rs251, %f93;}

	// end inline asm
	// begin inline asm
	{abs.f16 %rs234,%rs251;
}
	// end inline asm
	mov.b16 	%rs238, 143;
	// begin inline asm
	{ .reg .pred __$temp3;
  setp.lt.f16  __$temp3, %rs234, %rs238;
  selp.u16 %rs236, 1, 0, __$temp3;}
	// end inline asm
	setp.eq.s16 	%p15, %rs236, 0;
	@%p15 bra 	$L__BB4_24;
	mov.f32 	%f94, 0f00000000;
	// begin inline asm
	{  cvt.rn.f16.f32 %rs239, %f94;}

	// end inline asm
	// begin inline asm
	{ .reg .pred __$temp3;
  setp.lt.f16  __$temp3, %rs239, %rs234;
  selp.u16 %rs240, 1, 0, __$temp3;}
	// end inline asm
	setp.eq.s16 	%p16, %rs240, 0;
	@%p16 bra 	$L__BB4_24;
	neg.f32 	%f96, %f90;
	fma.rn.f32 	%f97, %f96, %f93, %f32;
	fma.rn.f32 	%f95, %f91, %f97, %f93;
	// begin inline asm
	{  cvt.rn.f16.f32 %rs251, %f95;}

	// end inline asm
$L__BB4_24:
	add.s32 	%r11, %r1, 7;
	setp.ge.s32 	%p17, %r11, %r2;
	@%p17 bra 	$L__BB4_26;
	cvta.to.global.u64 	%rd6, %rd1;
	add.s64 	%rd8, %rd6, %rd4;
	mov.b32 	%r12, {%rs244, %rs245};
	mov.b32 	%r13, {%rs246, %rs247};
	mov.b32 	%r14, {%rs250, %rs251};
	mov.b32 	%f98, %r14;
	mov.b32 	%r15, {%rs248, %rs249};
	mov.b32 	%f99, %r15;
	mov.b32 	%f100, %r13;
	mov.b32 	%f101, %r12;
	st.global.v4.f32 	[%rd8], {%f101, %f100, %f99, %f98};
$L__BB4_26:
	ret;

}


// ===== COMPILED SASS (sm_100) =====

	.target	sm_100

	.elftype	@"ET_EXEC"


//--------------------- .note.nv.tkinfo           --------------------------
	.section	.note.nv.tkinfo,"",@"SHT_NOTE"
	.sectionflags	@"SHF_NOTE_NV_TKINFO"
	.tkinfo
        /*0018*/ 	.word	0x00000002
        /*0030*/ 	.string	""
        /*0030*/ 	.string	"ptxas"
        /*0030*/ 	.string	"Cuda compilation tools, release 13.0, V13.0.88"
        /*0030*/ 	.string	"Build cuda_13.0.r13.0/compiler.36424714_0"
        /*0030*/ 	.string	"-arch sm_100 -m 64 "



//--------------------- .note.nv.cuinfo           --------------------------
	.section	.note.nv.cuinfo,"",@"SHT_NOTE"
	.sectionflags	@"SHF_NOTE_NV_CUINFO"
        /*0018*/ 	.short	0x0002
        /*001a*/ 	.short	0x0064
        /*001c*/ 	.short	0x0082
	.zero		2


//--------------------- .nv.info                  --------------------------
	.section	.nv.info,"",@"SHT_CUDA_INFO"
	.align	4


	//----- nvinfo : EIATTR_REGCOUNT
	.align		4
        /*0000*/ 	.byte	0x04, 0x2f
        /*0002*/ 	.short	(.L_1 - .L_0)
	.align		4
.L_0:
        /*0004*/ 	.word	index@(_Z20sigmoid_naive_kernelPfS_i)
        /*0008*/ 	.word	0x0000000e


	//----- nvinfo : EIATTR_FRAME_SIZE
	.align		4
.L_1:
        /*000c*/ 	.byte	0x04, 0x11
        /*000e*/ 	.short	(.L_3 - .L_2)
	.align		4
.L_2:
        /*0010*/ 	.word	index@($__internal_1_$__cuda_sm20_rcp_rn_f32_slowpath)
        /*0014*/ 	.word	0x00000000


	//----- nvinfo : EIATTR_FRAME_SIZE
	.align		4
.L_3:
        /*0018*/ 	.byte	0x04, 0x11
        /*001a*/ 	.short	(.L_5 - .L_4)
	.align		4
.L_4:
        /*001c*/ 	.word	index@(_Z20sigmoid_naive_kernelPfS_i)
        /*0020*/ 	.word	0x00000000


	//----- nvinfo : EIATTR_REGCOUNT
	.align		4
.L_5:
        /*0024*/ 	.byte	0x04, 0x2f
        /*0026*/ 	.short	(.L_7 - .L_6)
	.align		4
.L_6:
        /*0028*/ 	.word	index@(_Z20sigmoid_f32x4_kernelPfS_i)
        /*002c*/ 	.word	0x00000012


	//----- nvinfo : EIATTR_FRAME_SIZE
	.align		4
.L_7:
        /*0030*/ 	.byte	0x04, 0x11
        /*0032*/ 	.short	(.L_9 - .L_8)
	.align		4
.L_8:
        /*0034*/ 	.word	index@($__internal_0_$__cuda_sm20_rcp_rn_f32_slowpath)
        /*0038*/ 	.word	0x00000000


	//----- nvinfo : EIATTR_FRAME_SIZE
	.align		4
.L_9:
        /*003c*/ 	.byte	0x04, 0x11
        /*003e*/ 	.short	(.L_11 - .L_10)
	.align		4
.L_10:
        /*0040*/ 	.word	index@(_Z20sigmoid_f32x4_kernelPfS_i)
        /*0044*/ 	.word	0x00000000


	//----- nvinfo : EIATTR_REGCOUNT
	.align		4
.L_11:
        /*0048*/ 	.byte	0x04, 0x2f
        /*004a*/ 	.short	(.L_13 - .L_12)
	.align		4
.L_12:
        /*004c*/ 	.word	index@(_Z18sigmoid_f16_kernelP6__halfS0_i)
        /*0050*/ 	.word	0x0000000c


	//----- nvinfo : EIATTR_FRAME_SIZE
	.align		4
.L_13:
        /*0054*/ 	.byte	0x04, 0x11
        /*0056*/ 	.short	(.L_15 - .L_14)
	.align		4
.L_14:
        /*0058*/ 	.word	index@(_Z18sigmoid_f16_kernelP6__halfS0_i)
        /*005c*/ 	.word	0x00000000


	//----- nvinfo : EIATTR_REGCOUNT
	.align		4
.L_15:
        /*0060*/ 	.byte	0x04, 0x2f
        /*0062*/ 	.short	(.L_17 - .L_16)
	.align		4
.L_16:
        /*0064*/ 	.word	index@(_Z20sigmoid_f16x2_kernelP6__halfS0_i)
        /*0068*/ 	.word	0x0000000c


	//----- nvinfo : EIATTR_FRAME_SIZE
	.align		4
.L_17:
        /*006c*/ 	.byte	0x04, 0x11
        /*006e*/ 	.short	(.L_19 - .L_18)
	.align		4
.L_18:
        /*0070*/ 	.word	index@(_Z20sigmoid_f16x2_kernelP6__halfS0_i)
        /*0074*/ 	.word	0x00000000


	//----- nvinfo : EIATTR_REGCOUNT
	.align		4
.L_19:
        /*0078*/ 	.byte	0x04, 0x2f
        /*007a*/ 	.short	(.L_21 - .L_20)
	.align		4
.L_20:
        /*007c*/ 	.word	index@(_Z20sigmoid_f16x8_kernelP6__halfS0_i)
        /*0080*/ 	.word	0x00000020


	//----- nvinfo : EIATTR_FRAME_SIZE
	.align		4
.L_21:
        /*0084*/ 	.byte	0x04, 0x11
        /*0086*/ 	.short	(.L_23 - .L_22)
	.align		4
.L_22:
        /*0088*/ 	.word	index@(_Z20sigmoid_f16x8_kernelP6__halfS0_i)
        /*008c*/ 	.word	0x00000000


	//----- nvinfo : EIATTR_MIN_STACK_SIZE
	.align		4
.L_23:
        /*0090*/ 	.byte	0x04, 0x12
        /*0092*/ 	.short	(.L_25 - .L_24)
	.align		4
.L_24:
        /*0094*/ 	.word	index@(_Z20sigmoid_f16x8_kernelP6__halfS0_i)
        /*0098*/ 	.word	0x00000000


	//----- nvinfo : EIATTR_MIN_STACK_SIZE
	.align		4
.L_25:
        /*009c*/ 	.byte	0x04, 0x12
        /*009e*/ 	.short	(.L_27 - .L_26)
	.align		4
.L_26:
        /*00a0*/ 	.word	index@(_Z20sigmoid_f16x2_kernelP6__halfS0_i)
        /*00a4*/ 	.word	0x00000000


	//----- nvinfo : EIATTR_MIN_STACK_SIZE
	.align		4
.L_27:
        /*00a8*/ 	.byte	0x04, 0x12
        /*00aa*/ 	.short	(.L_29 - .L_28)
	.align		4
.L_28:
        /*00ac*/ 	.word	index@(_Z18sigmoid_f16_kernelP6__halfS0_i)
        /*00b0*/ 	.word	0x00000000


	//----- nvinfo : EIATTR_MIN_STACK_SIZE
	.align		4
.L_29:
        /*00b4*/ 	.byte	0x04, 0x12
        /*00b6*/ 	.short	(.L_31 - .L_30)
	.align		4
.L_30:
        /*00b8*/ 	.word	index@(_Z20sigmoid_f32x4_kernelPfS_i)
        /*00bc*/ 	.word	0x00000000


	//----- nvinfo : EIATTR_MIN_STACK_SIZE
	.align		4
.L_31:
        /*00c0*/ 	.byte	0x04, 0x12
        /*00c2*/ 	.short	(.L_33 - .L_32)
	.align		4
.L_32:
        /*00c4*/ 	.word	index@(_Z20sigmoid_naive_kernelPfS_i)
        /*00c8*/ 	.word	0x00000000
.L_33:


//--------------------- .nv.compat                --------------------------
	.section	.nv.compat,"",@"SHT_CUDA_COMPAT_INFO"
	.align	4
        /*0000*/ 	.byte	0x02, 0x09, 0x00, 0x00, 0x02, 0x02, 0x01, 0x00, 0x02, 0x05, 0x05, 0x00, 0x03, 0x07, 0x01, 0x01
        /*0010*/ 	.byte	0x02, 0x03, 0x00, 0x00, 0x02, 0x06, 0x01, 0x00, 0x04, 0x0b, 0x08, 0x00, 0x09, 0x00, 0x00, 0x00
        /*0020*/ 	.byte	0x00, 0x00, 0x00, 0x00


//--------------------- .nv.info._Z20sigmoid_f16x8_kernelP6__halfS0_i --------------------------
	.section	.nv.info._Z20sigmoid_f16x8_kernelP6__halfS0_i,"",@"SHT_CUDA_INFO"
	.sectionflags	@""
	.align	4


	//----- nvinfo : EIATTR_CUDA_API_VERSION
	.align		4
        /*0000*/ 	.byte	0x04, 0x37
        /*0002*/ 	.short	(.L_35 - .L_34)
.L_34:
        /*0004*/ 	.word	0x00000082


	//----- nvinfo : EIATTR_KPARAM_INFO
	.align		4
.L_35:
        /*0008*/ 	.byte	0x04, 0x17
        /*000a*/ 	.short	(.L_37 - .L_36)
.L_36:
        /*000c*/ 	.word	0x00000000
        /*0010*/ 	.short	0x0002
        /*0012*/ 	.short	0x0010
        /*0014*/ 	.byte	0x00, 0xf0, 0x11, 0x00


	//----- nvinfo : EIATTR_KPARAM_INFO
	.align		4
.L_37:
        /*0018*/ 	.byte	0x04, 0x17
        /*001a*/ 	.short	(.L_39 - .L_38)
.L_38:
        /*001c*/ 	.word	0x00000000
        /*0020*/ 	.short	0x0001
        /*0022*/ 	.short	0x0008
        /*0024*/ 	.byte	0x00, 0xf5, 0x21, 0x00


	//----- nvinfo : EIATTR_KPARAM_INFO
	.align		4
.L_39:
        /*0028*/ 	.byte	0x04, 0x17
        /*002a*/ 	.short	(.L_41 - .L_40)
.L_40:
        /*002c*/ 	.word	0x00000000
        /*0030*/ 	.short	0x0000
        /*0032*/ 	.short	0x0000
        /*0034*/ 	.byte	0x00, 0xf5, 0x21, 0x00


	//----- nvinfo : EIATTR_SPARSE_MMA_MASK
	.align		4
.L_41:
        /*0038*/ 	.byte	0x03, 0x50
        /*003a*/ 	.short	0x0000


	//----- nvinfo : EIATTR_MAXREG_COUNT
	.align		4
        /*003c*/ 	.byte	0x03, 0x1b
        /*003e*/ 	.short	0x00ff


	//----- nvinfo : EIATTR_MERCURY_ISA_VERSION
	.align		4
        /*0040*/ 	.byte	0x03, 0x5f
        /*0042*/ 	.short	0x0101


	//----- nvinfo : EIATTR_VRC_CTA_INIT_COUNT
	.align		4
        /*0044*/ 	.byte	0x02, 0x4a
	.zero		1
	.zero		1


	//----- nvinfo : EIATTR_EXIT_INSTR_OFFSETS
	.align		4
        /*0048*/ 	.byte	0x04, 0x1c
        /*004a*/ 	.short	(.L_43 - .L_42)


	//   ....[0]....
.L_42:
        /*004c*/ 	.word	0x00000c70


	//   ....[1]....
        /*0050*/ 	.word	0x00000e20


	//----- nvinfo : EIATTR_CBANK_PARAM_SIZE
	.align		4
.L_43:
        /*0054*/ 	.byte	0x03, 0x19
        /*0056*/ 	.short	0x0014


	//----- nvinfo : EIATTR_PARAM_CBANK
	.align		4
        /*0058*/ 	.byte	0x04, 0x0a
        /*005a*/ 	.short	(.L_45 - .L_44)
	.align		4
.L_44:
        /*005c*/ 	.word	index@(.nv.constant0._Z20sigmoid_f16x8_kernelP6__halfS0_i)
        /*0060*/ 	.short	0x0380
        /*0062*/ 	.short	0x0014


	//----- nvinfo : EIATTR_SW_WAR
	.align		4
.L_45:
        /*0064*/ 	.byte	0x04, 0x36
        /*0066*/ 	.short	(.L_47 - .L_46)
.L_46:
        /*0068*/ 	.word	0x00000008
.L_47:


//--------------------- .nv.info._Z20sigmoid_f16x2_kernelP6__halfS0_i --------------------------
	.section	.nv.info._Z20sigmoid_f16x2_kernelP6__halfS0_i,"",@"SHT_CUDA_INFO"
	.sectionflags	@""
	.align	4


	//----- nvinfo : EIATTR_CUDA_API_VERSION
	.align		4
        /*0000*/ 	.byte	0x04, 0x37
        /*0002*/ 	.short	(.L_49 - .L_48)
.L_48:
        /*0004*/ 	.word	0x00000082


	//----- nvinfo : EIATTR_KPARAM_INFO
	.align		4
.L_49:
        /*0008*/ 	.byte	0x04, 0x17
        /*000a*/ 	.short	(.L_51 - .L_50)
.L_50:
        /*000c*/ 	.word	0x00000000
        /*0010*/ 	.short	0x0002
        /*0012*/ 	.short	0x0010
        /*0014*/ 	.byte	0x00, 0xf0, 0x11, 0x00


	//----- nvinfo : EIATTR_KPARAM_INFO
	.align		4
.L_51:
        /*0018*/ 	.byte	0x04, 0x17
        /*001a*/ 	.short	(.L_53 - .L_52)
.L_52:
        /*001c*/ 	.word	0x00000000
        /*0020*/ 	.short	0x0001
        /*0022*/ 	.short	0x0008
        /*0024*/ 	.byte	0x00, 0xf5, 0x21, 0x00


	//----- nvinfo : EIATTR_KPARAM_INFO
	.align		4
.L_53:
        /*0028*/ 	.byte	0x04, 0x17
        /*002a*/ 	.short	(.L_55 - .L_54)
.L_54:
        /*002c*/ 	.word	0x00000000
        /*0030*/ 	.short	0x0000
        /*0032*/ 	.short	0x0000
        /*0034*/ 	.byte	0x00, 0xf5, 0x21, 0x00


	//----- nvinfo : EIATTR_SPARSE_MMA_MASK
	.align		4
.L_55:
        /*0038*/ 	.byte	0x03, 0x50
        /*003a*/ 	.short	0x0000


	//----- nvinfo : EIATTR_MAXREG_COUNT
	.align		4
        /*003c*/ 	.byte	0x03, 0x1b
        /*003e*/ 	.short	0x00ff


	//----- nvinfo : EIATTR_MERCURY_ISA_VERSION
	.align		4
        /*0040*/ 	.byte	0x03, 0x5f
        /*0042*/ 	.short	0x0101


	//----- nvinfo : EIATTR_VRC_CTA_INIT_COUNT
	.align		4
        /*0044*/ 	.byte	0x02, 0x4a
	.zero		1
	.zero		1


	//----- nvinfo : EIATTR_EXIT_INSTR_OFFSETS
	.align		4
        /*0048*/ 	.byte	0x04, 0x1c
        /*004a*/ 	.short	(.L_57 - .L_56)


	//   ....[0]....
.L_56:
        /*004c*/ 	.word	0x00000360


	//   ....[1]....
        /*0050*/ 	.word	0x00000430


	//----- nvinfo : EIATTR_CBANK_PARAM_SIZE
	.align		4
.L_57:
        /*0054*/ 	.byte	0x03, 0x19
        /*0056*/ 	.short	0x0014


	//----- nvinfo : EIATTR_PARAM_CBANK
	.align		4
        /*0058*/ 	.byte	0x04, 0x0a
        /*005a*/ 	.short	(.L_59 - .L_58)
	.align		4
.L_58:
        /*005c*/ 	.word	index@(.nv.constant0._Z20sigmoid_f16x2_kernelP6__halfS0_i)
        /*0060*/ 	.short	0x0380
        /*0062*/ 	.short	0x0014


	//----- nvinfo : EIATTR_SW_WAR
	.align		4
.L_59:
        /*0064*/ 	.byte	0x04, 0x36
        /*0066*/ 	.short	(.L_61 - .L_60)
.L_60:
        /*0068*/ 	.word	0x00000008
.L_61:


//--------------------- .nv.info._Z18sigmoid_f16_kernelP6__halfS0_i --------------------------
	.section	.nv.info._Z18sigmoid_f16_kernelP6__halfS0_i,"",@"SHT_CUDA_INFO"
	.sectionflags	@""
	.align	4


	//----- nvinfo : EIATTR_CUDA_API_VERSION
	.align		4
        /*0000*/ 	.byte	0x04, 0x37
        /*0002*/ 	.short	(.L_63 - .L_62)
.L_62:
        /*0004*/ 	.word	0x00000082


	//----- nvinfo : EIATTR_KPARAM_INFO
	.align		4
.L_63:
        /*0008*/ 	.byte	0x04, 0x17
        /*000a*/ 	.short	(.L_65 - .L_64)
.L_64:
        /*000c*/ 	.word	0x00000000
        /*0010*/ 	.short	0x0002
        /*0012*/ 	.short	0x0010
        /*0014*/ 	.byte	0x00, 0xf0, 0x11, 0x00


	//----- nvinfo : EIATTR_KPARAM_INFO
	.align		4
.L_65:
        /*0018*/ 	.byte	0x04, 0x17
        /*001a*/ 	.short	(.L_67 - .L_66)
.L_66:
        /*001c*/ 	.word	0x00000000
        /*0020*/ 	.short	0x0001
        /*0022*/ 	.short	0x0008
        /*0024*/ 	.byte	0x00, 0xf5, 0x21, 0x00


	//----- nvinfo : EIATTR_KPARAM_INFO
	.align		4
.L_67:
        /*0028*/ 	.byte	0x04, 0x17
        /*002a*/ 	.short	(.L_69 - .L_68)
.L_68:
        /*002c*/ 	.word	0x00000000
        /*0030*/ 	.short	0x0000
        /*0032*/ 	.short	0x0000
        /*0034*/ 	.byte	0x00, 0xf5, 0x21, 0x00


	//----- nvinfo : EIATTR_SPARSE_MMA_MASK
	.align		4
.L_69:
        /*0038*/ 	.byte	0x03, 0x50
        /*003a*/ 	.short	0x0000


	//----- nvinfo : EIATTR_MAXREG_COUNT
	.align		4
        /*003c*/ 	.byte	0x03, 0x1b
        /*003e*/ 	.short	0x00ff


	//----- nvinfo : EIATTR_MERCURY_ISA_VERSION
	.align		4
        /*0040*/ 	.byte	0x03, 0x5f
        /*0042*/ 	.short	0x0101


	//----- nvinfo : EIATTR_VRC_CTA_INIT_COUNT
	.align		4
        /*0044*/ 	.byte	0x02, 0x4a
	.zero		1
	.zero		1


	//----- nvinfo : EIATTR_EXIT_INSTR_OFFSETS
	.align		4
        /*0048*/ 	.byte	0x04, 0x1c
        /*004a*/ 	.short	(.L_71 - .L_70)


	//   ....[0]....
.L_70:
        /*004c*/ 	.word	0x00000070


	//   ....[1]....
        /*0050*/ 	.word	0x00000290


	//----- nvinfo : EIATTR_CBANK_PARAM_SIZE
	.align		4
.L_71:
        /*0054*/ 	.byte	0x03, 0x19
        /*0056*/ 	.short	0x0014


	//----- nvinfo : EIATTR_PARAM_CBANK
	.align		4
        /*0058*/ 	.byte	0x04, 0x0a
        /*005a*/ 	.short	(.L_73 - .L_72)
	.align		4
.L_72:
        /*005c*/ 	.word	index@(.nv.constant0._Z18sigmoid_f16_kernelP6__halfS0_i)
        /*0060*/ 	.short	0x0380
        /*0062*/ 	.short	0x0014


	//----- nvinfo : EIATTR_SW_WAR
	.align		4
.L_73:
        /*0064*/ 	.byte	0x04, 0x36
        /*0066*/ 	.short	(.L_75 - .L_74)
.L_74:
        /*0068*/ 	.word	0x00000008
.L_75:


//--------------------- .nv.info._Z20sigmoid_f32x4_kernelPfS_i --------------------------
	.section	.nv.info._Z20sigmoid_f32x4_kernelPfS_i,"",@"SHT_CUDA_INFO"
	.sectionflags	@""
	.align	4


	//----- nvinfo : EIATTR_CUDA_API_VERSION
	.align		4
        /*0000*/ 	.byte	0x04, 0x37
        /*0002*/ 	.short	(.L_77 - .L_76)
.L_76:
        /*0004*/ 	.word	0x00000082


	//----- nvinfo : EIATTR_KPARAM_INFO
	.align		4
.L_77:
        /*0008*/ 	.byte	0x04, 0x17
        /*000a*/ 	.short	(.L_79 - .L_78)
.L_78:
        /*000c*/ 	.word	0x00000000
        /*0010*/ 	.short	0x0002
        /*0012*/ 	.short	0x0010
        /*0014*/ 	.byte	0x00, 0xf0, 0x11, 0x00


	//----- nvinfo : EIATTR_KPARAM_INFO
	.align		4
.L_79:
        /*0018*/ 	.byte	0x04, 0x17
        /*001a*/ 	.short	(.L_81 - .L_80)
.L_80:
        /*001c*/ 	.word	0x00000000
        /*0020*/ 	.short	0x0001
        /*0022*/ 	.short	0x0008
        /*0024*/ 	.byte	0x00, 0xf5, 0x21, 0x00


	//----- nvinfo : EIATTR_KPARAM_INFO
	.align		4
.L_81:
        /*0028*/ 	.byte	0x04, 0x17
        /*002a*/ 	.short	(.L_83 - .L_82)
.L_82:
        /*002c*/ 	.word	0x00000000
        /*0030*/ 	.short	0x0000
        /*0032*/ 	.short	0x0000
        /*0034*/ 	.byte	0x00, 0xf5, 0x21, 0x00


	//----- nvinfo : EIATTR_SPARSE_MMA_MASK
	.align		4
.L_83:
        /*0038*/ 	.byte	0x03, 0x50
        /*003a*/ 	.short	0x0000


	//----- nvinfo : EIATTR_MAXREG_COUNT
	.align		4
        /*003c*/ 	.byte	0x03, 0x1b
        /*003e*/ 	.short	0x00ff


	//----- nvinfo : EIATTR_MERCURY_ISA_VERSION
	.align		4
        /*0040*/ 	.byte	0x03, 0x5f
        /*0042*/ 	.short	0x0101


	//----- nvinfo : EIATTR_VRC_CTA_INIT_COUNT
	.align		4
        /*0044*/ 	.byte	0x02, 0x4a
	.zero		1
	.zero		1


	//----- nvinfo : EIATTR_EXIT_INSTR_OFFSETS
	.align		4
        /*0048*/ 	.byte	0x04, 0x1c
        /*004a*/ 	.short	(.L_85 - .L_84)


	//   ....[0]....
.L_84:
        /*004c*/ 	.word	0x00000080


	//   ....[1]....
        /*0050*/ 	.word	0x00000780


	//----- nvinfo : EIATTR_CRS_STACK_SIZE
	.align		4
.L_85:
        /*0054*/ 	.byte	0x04, 0x1e
        /*0056*/ 	.short	(.L_87 - .L_86)
.L_86:
        /*0058*/ 	.word	0x00000000


	//----- nvinfo : EIATTR_CBANK_PARAM_SIZE
	.align		4
.L_87:
        /*005c*/ 	.byte	0x03, 0x19
        /*005e*/ 	.short	0x0014


	//----- nvinfo : EIATTR_PARAM_CBANK
	.align		4
        /*0060*/ 	.byte	0x04, 0x0a
        /*0062*/ 	.short	(.L_89 - .L_88)
	.align		4
.L_88:
        /*0064*/ 	.word	index@(.nv.constant0._Z20sigmoid_f32x4_kernelPfS_i)
        /*0068*/ 	.short	0x0380
        /*006a*/ 	.short	0x0014


	//----- nvinfo : EIATTR_SW_WAR
	.align		4
.L_89:
        /*006c*/ 	.byte	0x04, 0x36
        /*006e*/ 	.short	(.L_91 - .L_90)
.L_90:
        /*0070*/ 	.word	0x00000008
.L_91:


//--------------------- .nv.info._Z20sigmoid_naive_kernelPfS_i --------------------------
	.section	.nv.info._Z20sigmoid_naive_kernelPfS_i,"",@"SHT_CUDA_INFO"
	.sectionflags	@""
	.align	4


	//----- nvinfo : EIATTR_CUDA_API_VERSION
	.align		4
        /*0000*/ 	.byte	0x04, 0x37
        /*0002*/ 	.short	(.L_93 - .L_92)
.L_92:
        /*0004*/ 	.word	0x00000082


	//----- nvinfo : EIATTR_KPARAM_INFO
	.align		4
.L_93:
        /*0008*/ 	.byte	0x04, 0x17
        /*000a*/ 	.short	(.L_95 - .L_94)
.L_94:
        /*000c*/ 	.word	0x00000000
        /*0010*/ 	.short	0x0002
        /*0012*/ 	.short	0x0010
        /*0014*/ 	.byte	0x00, 0xf0, 0x11, 0x00


	//----- nvinfo : EIATTR_KPARAM_INFO
	.align		4
.L_95:
        /*0018*/ 	.byte	0x04, 0x17
        /*001a*/ 	.short	(.L_97 - .L_96)
.L_96:
        /*001c*/ 	.word	0x00000000
        /*0020*/ 	.short	0x0001
        /*0022*/ 	.short	0x0008
        /*0024*/ 	.byte	0x00, 0xf5, 0x21, 0x00


	//----- nvinfo : EIATTR_KPARAM_INFO
	.align		4
.L_97:
        /*0028*/ 	.byte	0x04, 0x17
        /*002a*/ 	.short	(.L_99 - .L_98)
.L_98:
        /*002c*/ 	.word	0x00000000
        /*0030*/ 	.short	0x0000
        /*0032*/ 	.short	0x0000
        /*0034*/ 	.byte	0x00, 0xf5, 0x21, 0x00


	//----- nvinfo : EIATTR_SPARSE_MMA_MASK
	.align		4
.L_99:
        /*0038*/ 	.byte	0x03, 0x50
        /*003a*/ 	.short	0x0000


	//----- nvinfo : EIATTR_MAXREG_COUNT
	.align		4
        /*003c*/ 	.byte	0x03, 0x1b
        /*003e*/ 	.short	0x00ff


	//----- nvinfo : EIATTR_MERCURY_ISA_VERSION
	.align		4
        /*0040*/ 	.byte	0x03, 0x5f
        /*0042*/ 	.short	0x0101


	//----- nvinfo : EIATTR_VRC_CTA_INIT_COUNT
	.align		4
        /*0044*/ 	.byte	0x02, 0x4a
	.zero		1
	.zero		1


	//----- nvinfo : EIATTR_EXIT_INSTR_OFFSETS
	.align		4
        /*0048*/ 	.byte	0x04, 0x1c
        /*004a*/ 	.short	(.L_101 - .L_100)


	//   ....[0]....
.L_100:
        /*004c*/ 	.word	0x00000070


	//   ....[1]....
        /*0050*/ 	.word	0x00000280


	//----- nvinfo : EIATTR_CRS_STACK_SIZE
	.align		4
.L_101:
        /*0054*/ 	.byte	0x04, 0x1e
        /*0056*/ 	.short	(.L_103 - .L_102)
.L_102:
        /*0058*/ 	.word	0x00000000


	//----- nvinfo : EIATTR_CBANK_PARAM_SIZE
	.align		4
.L_103:
        /*005c*/ 	.byte	0x03, 0x19
        /*005e*/ 	.short	0x0014


	//----- nvinfo : EIATTR_PARAM_CBANK
	.align		4
        /*0060*/ 	.byte	0x04, 0x0a
        /*0062*/ 	.short	(.L_105 - .L_104)
	.align		4
.L_104:
        /*0064*/ 	.word	index@(.nv.constant0._Z20sigmoid_naive_kernelPfS_i)
        /*0068*/ 	.short	0x0380
        /*006a*/ 	.short	0x0014


	//----- nvinfo : EIATTR_SW_WAR
	.align		4
.L_105:
        /*006c*/ 	.byte	0x04, 0x36
        /*006e*/ 	.short	(.L_107 - .L_106)
.L_106:
        /*0070*/ 	.word	0x00000008
.L_107:


//--------------------- .nv.callgraph             --------------------------
	.section	.nv.callgraph,"",@"SHT_CUDA_CALLGRAPH"
	.align	4
	.sectionentsize	8
	.align		4
        /*0000*/ 	.word	0x00000000
	.align		4
        /*0004*/ 	.word	0xffffffff
	.align		4
        /*0008*/ 	.word	0x00000000
	.align		4
        /*000c*/ 	.word	0xfffffffe
	.align		4
        /*0010*/ 	.word	0x00000000
	.align		4
        /*0014*/ 	.word	0xfffffffd
	.align		4
        /*0018*/ 	.word	0x00000000
	.align		4
        /*001c*/ 	.word	0xfffffffc


//--------------------- .text._Z20sigmoid_f16x8_kernelP6__halfS0_i --------------------------
	.section	.text._Z20sigmoid_f16x8_kernelP6__halfS0_i,"ax",@progbits
	.align	128
        .global         _Z20sigmoid_f16x8_kernelP6__halfS0_i
        .type           _Z20sigmoid_f16x8_kernelP6__halfS0_i,@function
        .size           _Z20sigmoid_f16x8_kernelP6__halfS0_i,(.L_x_30 - _Z20sigmoid_f16x8_kernelP6__halfS0_i)
        .other          _Z20sigmoid_f16x8_kernelP6__halfS0_i,@"STO_CUDA_ENTRY STV_DEFAULT"
_Z20sigmoid_f16x8_kernelP6__halfS0_i:
.text._Z20sigmoid_f16x8_kernelP6__halfS0_i:
[----:B------:R-:W-:Y:S01]  /*0000*/  LDC R1, c[0x0][0x37c] ;  /* 0x0000df00ff017b82 */ /* 0x000fe20000000800 */
[----:B------:R-:W0:Y:S01]  /*0010*/  S2R R3, SR_CTAID.X ;  /* 0x0000000000037919 */ /* 0x000e220000002500 */
[----:B------:R-:W0:Y:S06]  /*0020*/  LDCU UR6, c[0x0][0x360] ;  /* 0x00006c00ff0677ac */ /* 0x000e2c0008000800 */
[----:B------:R-:W1:Y:S01]  /*0030*/  LDC.64 R6, c[0x0][0x380] ;  /* 0x0000e000ff067b82 */ /* 0x000e620000000a00 */
[----:B------:R-:W0:Y:S01]  /*0040*/  S2R R0, SR_TID.X ;  /* 0x0000000000007919 */ /* 0x000e220000002100 */
[----:B------:R-:W2:Y:S01]  /*0050*/  LDCU.64 UR4, c[0x0][0x358] ;  /* 0x00006b00ff0477ac */ /* 0x000ea20008000a00 */
[----:B0-----:R-:W-:Y:S01]  /*0060*/  IMAD R3, R3, UR6, R0 ;  /* 0x0000000603037c24 */ /* 0x001fe2000f8e0200 */
[----:B------:R-:W0:Y:S03]  /*0070*/  LDCU UR6, c[0x0][0x390] ;  /* 0x00007200ff0677ac */ /* 0x000e260008000800 */
[----:B------:R-:W-:-:S04]  /*0080*/  IMAD.SHL.U32 R3, R3, 0x8, RZ ;  /* 0x0000000803037824 */ /* 0x000fc800078e00ff */
[----:B-1----:R-:W-:-:S06]  /*0090*/  IMAD.WIDE R6, R3, 0x2, R6 ;  /* 0x0000000203067825 */ /* 0x002fcc00078e0206 */
[----:B--2---:R-:W2:Y:S01]  /*00a0*/  LDG.E.128 R4, desc[UR4][R6.64] ;  /* 0x0000000406047981 */ /* 0x004ea2000c1e1d00 */
[----:B------:R-:W-:Y:S01]  /*00b0*/  VIADD R24, R3, 0x7 ;  /* 0x0000000703187836 */ /* 0x000fe20000000000 */
[----:B--2---:R-:W-:Y:S02]  /*00c0*/  HMNMX2 R4, R4, -9.703125, -9.703125, !PT ;  /* 0xc8dac8da04047840 */ /* 0x004fe40007800000 */
[----:B------:R-:W-:Y:S02]  /*00d0*/  HMNMX2 R16, R7, -9.703125, -9.703125, !PT ;  /* 0xc8dac8da07107840 */ /* 0x000fe40007800000 */
[----:B------:R-:W-:Y:S02]  /*00e0*/  HMNMX2 R8, R4, 11.09375, 11.09375, PT ;  /* 0x498c498c04087840 */ /* 0x000fe40003800000 */
[----:B------:R-:W-:Y:S02]  /*00f0*/  HMNMX2 R4, R5, -9.703125, -9.703125, !PT ;  /* 0xc8dac8da05047840 */ /* 0x000fe40007800000 */
[----:B------:R-:W-:Y:S01]  /*0100*/  HSETP2.EQ.AND P1, P0, -R8.H1_H1, 0.0226898193359375, 0.007297515869140625, PT ;  /* 0x25cf1f7908007434 */ /* 0x000fe20003822d00 */
[----:B------:R-:W-:Y:S01]  /*0110*/  HADD2.F32 R0, -RZ, -R8.H1_H1 ;  /* 0xb0000008ff007230 */ /* 0x000fe20000004100 */
[----:B------:R-:W-:-:S02]  /*0120*/  HMNMX2 R4, R4, 11.09375, 11.09375, PT ;  /* 0x498c498c04047840 */ /* 0x000fc40003800000 */
[C---:B------:R-:W-:Y:S02]  /*0130*/  HSETP2.EQ.AND P2, P3, -R8.reuse.H1_H1, -2.966796875, -2.615234375, PT ;  /* 0xc1efc13b08007434 */ /* 0x040fe40003b42d00 */
[----:B------:R-:W-:Y:S01]  /*0140*/  FFMA R5, R0, 1.4426950216293334961, -RZ ;  /* 0x3fb8aa3b00057823 */ /* 0x000fe200000008ff */
[----:B------:R-:W-:Y:S01]  /*0150*/  HADD2.F32 R0, -RZ, -R8.H0_H0 ;  /* 0xa0000008ff007230 */ /* 0x000fe20000004100 */
[----:B------:R-:W-:Y:S01]  /*0160*/  SEL R7, RZ, 0x3c00, !P1 ;  /* 0x00003c00ff077807 */ /* 0x000fe20004800000 */
[----:B------:R-:W-:Y:S01]  /*0170*/  HADD2.F32 R2, -RZ, -R4.H0_H0 ;  /* 0xa0000004ff027230 */ /* 0x000fe20000004100 */
[----:B------:R-:W-:Y:S02]  /*0180*/  HSETP2.EQ.AND P4, P1, -R8.H0_H0, 0.0226898193359375, 0.007297515869140625, PT ;  /* 0x25cf1f7908007434 */ /* 0x000fe40003982900 */
[----:B------:R-:W-:Y:S01]  /*0190*/  FFMA R0, R0, 1.4426950216293334961, -RZ ;  /* 0x3fb8aa3b00007823 */ /* 0x000fe200000008ff */
[----:B------:R-:W1:Y:S01]  /*01a0*/  MUFU.EX2 R5, R5 ;  /* 0x0000000500057308 */ /* 0x000e620000000800 */
[----:B------:R-:W-:Y:S01]  /*01b0*/  FFMA R9, R2, 1.4426950216293334961, -RZ ;  /* 0x3fb8aa3b02097823 */ /* 0x000fe200000008ff */
[----:B------:R-:W-:-:S02]  /*01c0*/  HSETP2.EQ.AND P6, P5, -R4.H0_H0, 0.0226898193359375, 0.007297515869140625, PT ;  /* 0x25cf1f7904007434 */ /* 0x000fc40003dc2900 */
[----:B------:R-:W-:Y:S02]  /*01d0*/  SEL R12, RZ, 0x3c00, !P2 ;  /* 0x00003c00ff0c7807 */ /* 0x000fe40005000000 */
[----:B------:R-:W-:Y:S02]  /*01e0*/  HMNMX2 R13, R6, -9.703125, -9.703125, !PT ;  /* 0xc8dac8da060d7840 */ /* 0x000fe40007800000 */
[----:B------:R-:W2:Y:S01]  /*01f0*/  MUFU.EX2 R0, R0 ;  /* 0x0000000000007308 */ /* 0x000ea20000000800 */
[----:B------:R-:W-:Y:S02]  /*0200*/  SEL R11, RZ, 0x3c00, !P6 ;  /* 0x00003c00ff0b7807 */ /* 0x000fe40007000000 */
[----:B------:R-:W-:Y:S02]  /*0210*/  HMNMX2 R14, R13, 11.09375, 11.09375, PT ;  /* 0x498c498c0d0e7840 */ /* 0x000fe40003800000 */
[----:B------:R-:W-:Y:S02]  /*0220*/  SEL R23, RZ, 0x3c00, !P3 ;  /* 0x00003c00ff177807 */ /* 0x000fe40005800000 */
[----:B------:R-:W-:Y:S01]  /*0230*/  SEL R27, RZ, 0x3c00, !P5 ;  /* 0x00003c00ff1b7807 */ /* 0x000fe20006800000 */
[----:B------:R3:W4:Y:S01]  /*0240*/  MUFU.EX2 R10, R9 ;  /* 0x00000009000a7308 */ /* 0x0007220000000800 */
[----:B-1----:R-:W-:-:S02]  /*0250*/  F2FP.F16.F32.PACK_AB R2, RZ, R5 ;  /* 0x00000005ff02723e */ /* 0x002fc400000000ff */
[----:B------:R-:W-:Y:S02]  /*0260*/  SEL R5, RZ, 0x3c00, !P4 ;  /* 0x00003c00ff057807 */ /* 0x000fe40006000000 */
[----:B------:R-:W-:Y:S01]  /*0270*/  HSETP2.EQ.AND P2, P4, -R8.H0_H0, -2.966796875, -2.615234375, PT ;  /* 0xc1efc13b08007434 */ /* 0x000fe20003c42900 */
[----:B------:R-:W-:Y:S01]  /*0280*/  HFMA2 R6, R7.H0_H0, -0.0009765625, -0.0009765625, R2.H0_H0 ;  /* 0x9400940007067831 */ /* 0x000fe20000040802 */
[C---:B------:R-:W-:Y:S02]  /*0290*/  HSETP2.EQ.AND P3, P5, -R4.reuse.H1_H1, 0.0226898193359375, 0.007297515869140625, PT ;  /* 0x25cf1f7904007434 */ /* 0x040fe40003d62d00 */
[----:B--2---:R-:W-:Y:S02]  /*02a0*/  F2FP.F16.F32.PACK_AB R0, RZ, R0 ;  /* 0x00000000ff00723e */ /* 0x004fe400000000ff */
[----:B---3--:R-:W-:Y:S02]  /*02b0*/  SEL R9, RZ, 0x3c00, !P0 ;  /* 0x00003c00ff097807 */ /* 0x008fe40004000000 */
[----:B------:R-:W-:Y:S01]  /*02c0*/  HSETP2.EQ.AND P0, P6, -R4.H0_H0, -2.966796875, -2.615234375, PT ;  /* 0xc1efc13b04007434 */ /* 0x000fe20003e02900 */
[----:B------:R-:W-:-:S02]  /*02d0*/  HFMA2 R8, R5.H0_H0, -0.0009765625, -0.0009765625, R0.H0_H0 ;  /* 0x9400940005087831 */ /* 0x000fc40000040800 */
[----:B------:R-:W-:Y:S01]  /*02e0*/  HADD2.F32 R0, -RZ, -R4.H1_H1 ;  /* 0xb0000004ff007230 */ /* 0x000fe20000004100 */
[----:B------:R-:W-:Y:S01]  /*02f0*/  SEL R17, RZ, 0x3c00, !P3 ;  /* 0x00003c00ff117807 */ /* 0x000fe20005800000 */
[----:B------:R-:W-:Y:S01]  /*0300*/  HFMA2 R6, R9.H0_H0, -0.0009765625, -0.0009765625, R6.H0_H0 ;  /* 0x9400940009067831 */ /* 0x000fe20000040806 */
[----:B----4-:R-:W-:Y:S02]  /*0310*/  F2FP.F16.F32.PACK_AB R10, RZ, R10 ;  /* 0x0000000aff0a723e */ /* 0x010fe400000000ff */
[----:B------:R-:W-:Y:S01]  /*0320*/  SEL R29, RZ, 0x3c00, !P0 ;  /* 0x00003c00ff1d7807 */ /* 0x000fe20004000000 */
[----:B------:R-:W-:Y:S01]  /*0330*/  HFMA2 R6, R12.H0_H0, 6.103515625e-05, 6.103515625e-05, R6.H0_H0 ;  /* 0x040004000c067831 */ /* 0x000fe20000040806 */
[----:B------:R-:W-:Y:S01]  /*0340*/  SEL R25, RZ, 0x3c00, !P6 ;  /* 0x00003c00ff197807 */ /* 0x000fe20007000000 */
[----:B------:R-:W-:Y:S02]  /*0350*/  HFMA2 R2, R11.H0_H0, -0.0009765625, -0.0009765625, R10.H0_H0 ;  /* 0x940094000b027831 */ /* 0x000fe4000004080a */
[----:B------:R-:W-:Y:S01]  /*0360*/  FFMA R10, R0, 1.4426950216293334961, -RZ ;  /* 0x3fb8aa3b000a7823 */ /* 0x000fe200000008ff */
[----:B------:R-:W-:Y:S01]  /*0370*/  HSETP2.EQ.AND P0, P6, -R4.H1_H1, -2.966796875, -2.615234375, PT ;  /* 0xc1efc13b04007434 */ /* 0x000fe20003e02d00 */
[----:B------:R-:W-:Y:S01]  /*0380*/  HADD2.F32 R0, -RZ, -R14.H0_H0 ;  /* 0xa000000eff007230 */ /* 0x000fe20000004100 */
[----:B------:R-:W-:Y:S01]  /*0390*/  SEL R11, RZ, 0x3c00, !P5 ;  /* 0x00003c00ff0b7807 */ /* 0x000fe20006800000 */
[----:B------:R-:W-:Y:S01]  /*03a0*/  HFMA2 R6, R23.H0_H0, 3.0517578125e-05, 3.0517578125e-05, R6.H0_H0 ;  /* 0x0200020017067831 */ /* 0x000fe20000040806 */
[C---:B------:R-:W-:Y:S01]  /*03b0*/  HSETP2.EQ.AND P3, P5, -R14.reuse.H0_H0, 0.0226898193359375, 0.007297515869140625, PT ;  /* 0x25cf1f790e007434 */ /* 0x040fe20003d62900 */
[----:B------:R-:W1:Y:S01]  /*03c0*/  MUFU.EX2 R10, R10 ;  /* 0x0000000a000a7308 */ /* 0x000e620000000800 */
[----:B------:R-:W-:Y:S01]  /*03d0*/  SEL R15, RZ, 0x3c00, !P0 ;  /* 0x00003c00ff0f7807 */ /* 0x000fe20004000000 */
[----:B------:R-:W-:Y:S01]  /*03e0*/  FFMA R4, R0, 1.4426950216293334961, -RZ ;  /* 0x3fb8aa3b00047823 */ /* 0x000fe200000008ff */
[----:B------:R-:W-:Y:S01]  /*03f0*/  SEL R5, RZ, 0x3c00, !P6 ;  /* 0x00003c00ff057807 */ /* 0x000fe20007000000 */
[----:B------:R-:W-:Y:S01]  /*0400*/  HADD2.F32 R0, -RZ, -R14.H1_H1 ;  /* 0xb000000eff007230 */ /* 0x000fe20000004100 */
[----:B------:R-:W-:Y:S01]  /*0410*/  HSETP2.EQ.AND P0, P6, -R14.H0_H0, -2.966796875, -2.615234375, PT ;  /* 0xc1efc13b0e007434 */ /* 0x000fe20003e02900 */
[----:B------:R-:W-:Y:S01]  /*0420*/  HFMA2 R2, R27.H0_H0, -0.0009765625, -0.0009765625, R2.H0_H0 ;  /* 0x940094001b027831 */ /* 0x000fe20000040802 */
[----:B------:R-:W-:Y:S01]  /*0430*/  SEL R19, RZ, 0x3c00, !P3 ;  /* 0x00003c00ff137807 */ /* 0x000fe20005800000 */
[----:B------:R-:W2:Y:S01]  /*0440*/  MUFU.EX2 R4, R4 ;  /* 0x0000000400047308 */ /* 0x000ea20000000800 */
[----:B------:R-:W-:Y:S01]  /*0450*/  SEL R9, RZ, 0x3c00, !P5 ;  /* 0x00003c00ff097807 */ /* 0x000fe20006800000 */
[----:B------:R-:W-:Y:S01]  /*0460*/  HFMA2 R2, R29.H0_H0, 6.103515625e-05, 6.103515625e-05, R2.H0_H0 ;  /* 0x040004001d027831 */ /* 0x000fe20000040802 */
[----:B------:R-:W-:-:S02]  /*0470*/  SEL R13, RZ, 0x3c00, !P0 ;  /* 0x00003c00ff0d7807 */ /* 0x000fc40004000000 */
[----:B------:R-:W-:Y:S01]  /*0480*/  SEL R7, RZ, 0x3c00, !P6 ;  /* 0x00003c00ff077807 */ /* 0x000fe20007000000 */
[----:B------:R-:W-:Y:S01]  /*0490*/  HFMA2 R2, R25.H0_H0, 3.0517578125e-05, 3.0517578125e-05, R2.H0_H0 ;  /* 0x0200020019027831 */ /* 0x000fe20000040802 */
[C---:B------:R-:W-:Y:S02]  /*04a0*/  HSETP2.EQ.AND P3, P5, -R14.reuse.H1_H1, 0.0226898193359375, 0.007297515869140625, PT ;  /* 0x25cf1f790e007434 */ /* 0x040fe40003d62d00 */
[----:B------:R-:W-:Y:S01]  /*04b0*/  HSETP2.EQ.AND P6, P0, -R14.H1_H1, -2.966796875, -2.615234375, PT ;  /* 0xc1efc13b0e007434 */ /* 0x000fe200038c2d00 */
[----:B------:R-:W-:Y:S01]  /*04c0*/  FFMA R14, R0, 1.4426950216293334961, -RZ ;  /* 0x3fb8aa3b000e7823 */ /* 0x000fe200000008ff */
[----:B------:R-:W-:Y:S01]  /*04d0*/  HMNMX2 R16, R16, 11.09375, 11.09375, PT ;  /* 0x498c498c10107840 */ /* 0x000fe20003800000 */
[----:B------:R-:W-:Y:S01]  /*04e0*/  HADD2 R2, R2.H0_H0, 1, 1 ;  /* 0x3c003c0002027430 */ /* 0x000fe20000000800 */
[----:B------:R-:W-:Y:S02]  /*04f0*/  SEL R22, RZ, 0x3c00, !P1 ;  /* 0x00003c00ff167807 */ /* 0x000fe40004800000 */
[----:B------:R-:W-:Y:S01]  /*0500*/  SEL R20, RZ, 0x3c00, !P2 ;  /* 0x00003c00ff147807 */ /* 0x000fe20005000000 */
[----:B------:R-:W-:Y:S01]  /*0510*/  HADD2.F32 R0, -RZ, -R16.H0_H0 ;  /* 0xa0000010ff007230 */ /* 0x000fe20000004100 */
[----:B------:R-:W3:Y:S01]  /*0520*/  MUFU.EX2 R14, R14 ;  /* 0x0000000e000e7308 */ /* 0x000ee20000000800 */
[----:B------:R-:W-:Y:S01]  /*0530*/  HFMA2 R8, R22.H0_H0, -0.0009765625, -0.0009765625, R8.H0_H0 ;  /* 0x9400940016087831 */ /* 0x000fe20000040808 */
[----:B------:R-:W-:Y:S01]  /*0540*/  SEL R18, RZ, 0x3c00, !P4 ;  /* 0x00003c00ff127807 */ /* 0x000fe20006000000 */
[----:B------:R-:W-:Y:S01]  /*0550*/  HADD2.F32 R2, -RZ, R2.H0_H0 ;  /* 0x20000002ff027230 */ /* 0x000fe20000004100 */
[----:B-1----:R-:W-:Y:S01]  /*0560*/  F2FP.F16.F32.PACK_AB R10, RZ, R10 ;  /* 0x0000000aff0a723e */ /* 0x002fe200000000ff */
[----:B------:R-:W-:Y:S01]  /*0570*/  FFMA R22, R0, 1.4426950216293334961, -RZ ;  /* 0x3fb8aa3b00167823 */ /* 0x000fe200000008ff */
[----:B------:R-:W-:-:S02]  /*0580*/  HFMA2 R20, R20.H0_H0, 6.103515625e-05, 6.103515625e-05, R8.H0_H0 ;  /* 0x0400040014147831 */ /* 0x000fc40000040808 */
[----:B------:R-:W-:Y:S01]  /*0590*/  HADD2.F32 R0, -RZ, -R16.H1_H1 ;  /* 0xb0000010ff007230 */ /* 0x000fe20000004100 */
[----:B--2---:R-:W-:Y:S01]  /*05a0*/  F2FP.F16.F32.PACK_AB R4, RZ, R4 ;  /* 0x00000004ff04723e */ /* 0x004fe200000000ff */
[----:B------:R-:W-:Y:S01]  /*05b0*/  HFMA2 R10, R17.H0_H0, -0.0009765625, -0.0009765625, R10.H0_H0 ;  /* 0x94009400110a7831 */ /* 0x000fe2000004080a */
[----:B------:R-:W1:Y:S01]  /*05c0*/  MUFU.EX2 R8, R22 ;  /* 0x0000001600087308 */ /* 0x000e620000000800 */
[----:B------:R-:W-:Y:S02]  /*05d0*/  HFMA2 R18, R18.H0_H0, 3.0517578125e-05, 3.0517578125e-05, R20.H0_H0 ;  /* 0x0200020012127831 */ /* 0x000fe40000040814 */
[----:B------:R-:W-:Y:S01]  /*05e0*/  FFMA R12, R0, 1.4426950216293334961, -RZ ;  /* 0x3fb8aa3b000c7823 */ /* 0x000fe200000008ff */
[----:B------:R-:W-:Y:S01]  /*05f0*/  HADD2 R0, R6.H0_H0, 1, 1 ;  /* 0x3c003c0006007430 */ /* 0x000fe20000000800 */
[----:B------:R-:W-:Y:S01]  /*0600*/  SEL R21, RZ, 0x3c00, !P3 ;  /* 0x00003c00ff157807 */ /* 0x000fe20005800000 */
[----:B------:R-:W-:Y:S01]  /*0610*/  HADD2 R6, R18.H0_H0, 1, 1 ;  /* 0x3c003c0012067430 */ /* 0x000fe20000000800 */
[----:B------:R-:W-:Y:S01]  /*0620*/  SEL R27, RZ, 0x3c00, !P5 ;  /* 0x00003c00ff1b7807 */ /* 0x000fe20006800000 */
[----:B------:R-:W-:Y:S01]  /*0630*/  HFMA2 R10, R11.H0_H0, -0.0009765625, -0.0009765625, R10.H0_H0 ;  /* 0x940094000b0a7831 */ /* 0x000fe2000004080a */
[----:B---3--:R-:W-:Y:S01]  /*0640*/  F2FP.F16.F32.PACK_AB R14, RZ, R14 ;  /* 0x0000000eff0e723e */ /* 0x008fe200000000ff */
[----:B------:R-:W-:-:S02]  /*0650*/  HFMA2 R4, R19.H0_H0, -0.0009765625, -0.0009765625, R4.H0_H0 ;  /* 0x9400940013047831 */ /* 0x000fc40000040804 */
[----:B------:R-:W-:Y:S02]  /*0660*/  HADD2.F32 R6, -RZ, R6.H0_H0 ;  /* 0x20000006ff067230 */ /* 0x000fe40000004100 */
[----:B------:R-:W-:Y:S01]  /*0670*/  HFMA2 R10, R15.H0_H0, 6.103515625e-05, 6.103515625e-05, R10.H0_H0 ;  /* 0x040004000f0a7831 */ /* 0x000fe2000004080a */
[----:B------:R-:W2:Y:S01]  /*0680*/  MUFU.EX2 R12, R12 ;  /* 0x0000000c000c7308 */ /* 0x000ea20000000800 */
[----:B------:R-:W-:Y:S01]  /*0690*/  HFMA2 R4, R9.H0_H0, -0.0009765625, -0.0009765625, R4.H0_H0 ;  /* 0x9400940009047831 */ /* 0x000fe20000040804 */
[C---:B------:R-:W-:Y:S01]  /*06a0*/  HSETP2.EQ.AND P2, P3, -R16.reuse.H0_H0, 0.0226898193359375, 0.007297515869140625, PT ;  /* 0x25cf1f7910007434 */ /* 0x040fe20003b42900 */
[----:B------:R-:W-:Y:S01]  /*06b0*/  HFMA2 R5, R5.H0_H0, 3.0517578125e-05, 3.0517578125e-05, R10.H0_H0 ;  /* 0x0200020005057831 */ /* 0x000fe2000004080a */
[----:B------:R-:W-:Y:S01]  /*06c0*/  SEL R23, RZ, 0x3c00, !P6 ;  /* 0x00003c00ff177807 */ /* 0x000fe20007000000 */
[----:B------:R-:W-:Y:S01]  /*06d0*/  HFMA2 R14, R21.H0_H0, -0.0009765625, -0.0009765625, R14.H0_H0 ;  /* 0x94009400150e7831 */ /* 0x000fe2000004080e */
[----:B-1----:R-:W-:Y:S01]  /*06e0*/  F2FP.F16.F32.PACK_AB R8, RZ, R8 ;  /* 0x00000008ff08723e */ /* 0x002fe200000000ff */
[----:B------:R-:W-:Y:S01]  /*06f0*/  HFMA2 R13, R13.H0_H0, 6.103515625e-05, 6.103515625e-05, R4.H0_H0 ;  /* 0x040004000d0d7831 */ /* 0x000fe20000040804 */
[----:B------:R-:W1:Y:S01]  /*0700*/  MUFU.RCP R17, R6 ;  /* 0x0000000600117308 */ /* 0x000e620000001000 */
[----:B------:R-:W-:Y:S01]  /*0710*/  HADD2 R4, R5.H0_H0, 1, 1 ;  /* 0x3c003c0005047430 */ /* 0x000fe20000000800 */
[----:B------:R-:W-:Y:S01]  /*0720*/  SEL R29, RZ, 0x3c00, !P2 ;  /* 0x00003c00ff1d7807 */ /* 0x000fe20005000000 */
[----:B------:R-:W-:Y:S01]  /*0730*/  HFMA2 R14, R27.H0_H0, -0.0009765625, -0.0009765625, R14.H0_H0 ;  /* 0x940094001b0e7831 */ /* 0x000fe2000004080e */
[----:B------:R-:W-:Y:S01]  /*0740*/  HSETP2.EQ.AND P1, P4, -R16.H0_H0, -2.966796875, -2.615234375, PT ;  /* 0xc1efc13b10007434 */ /* 0x000fe20003c22900 */
[----:B------:R-:W-:-:S02]  /*0750*/  HFMA2 R13, R7.H0_H0, 3.0517578125e-05, 3.0517578125e-05, R13.H0_H0 ;  /* 0x02000200070d7831 */ /* 0x000fc4000004080d */
[----:B------:R-:W-:Y:S01]  /*0760*/  HADD2.F32 R7, -RZ, R4.H0_H0 ;  /* 0x20000004ff077230 */ /* 0x000fe20000004100 */
[----:B------:R-:W-:Y:S01]  /*0770*/  SEL R4, RZ, 0x3c00, !P0 ;  /* 0x00003c00ff047807 */ /* 0x000fe20004000000 */
[----:B------:R-:W-:Y:S01]  /*0780*/  HFMA2 R23, R23.H0_H0, 6.103515625e-05, 6.103515625e-05, R14.H0_H0 ;  /* 0x0400040017177831 */ /* 0x000fe2000004080e */
[----:B------:R-:W-:Y:S01]  /*0790*/  HSETP2.EQ.AND P5, P6, -R16.H1_H1, 0.0226898193359375, 0.007297515869140625, PT ;  /* 0x25cf1f7910007434 */ /* 0x000fe20003ea2d00 */
[----:B------:R-:W-:Y:S01]  /*07a0*/  HFMA2 R8, R29.H0_H0, -0.0009765625, -0.0009765625, R8.H0_H0 ;  /* 0x940094001d087831 */ /* 0x000fe20000040808 */
[----:B------:R-:W-:Y:S01]  /*07b0*/  SEL R25, RZ, 0x3c00, !P3 ;  /* 0x00003c00ff197807 */ /* 0x000fe20005800000 */
[----:B------:R-:W-:Y:S01]  /*07c0*/  HFMA2 R4, R4.H0_H0, 3.0517578125e-05, 3.0517578125e-05, R23.H0_H0 ;  /* 0x0200020004047831 */ /* 0x000fe20000040817 */
[----:B--2---:R-:W-:Y:S01]  /*07d0*/  F2FP.F16.F32.PACK_AB R12, RZ, R12 ;  /* 0x0000000cff0c723e */ /* 0x004fe200000000ff */
[----:B------:R-:W-:Y:S01]  /*07e0*/  HADD2 R13, R13.H0_H0, 1, 1 ;  /* 0x3c003c000d0d7430 */ /* 0x000fe20000000800 */
[----:B------:R-:W-:Y:S01]  /*07f0*/  SEL R15, RZ, 0x3c00, !P5 ;  /* 0x00003c00ff0f7807 */ /* 0x000fe20006800000 */
[----:B------:R-:W-:Y:S01]  /*0800*/  HFMA2 R8, R25.H0_H0, -0.0009765625, -0.0009765625, R8.H0_H0 ;  /* 0x9400940019087831 */ /* 0x000fe20000040808 */
[----:B------:R-:W-:Y:S01]  /*0810*/  SEL R9, RZ, 0x3c00, !P1 ;  /* 0x00003c00ff097807 */ /* 0x000fe20004800000 */
[----:B------:R-:W-:Y:S01]  /*0820*/  HADD2 R4, R4.H0_H0, 1, 1 ;  /* 0x3c003c0004047430 */ /* 0x000fe20000000800 */
[----:B-1----:R-:W-:Y:S01]  /*0830*/  F2FP.F16.F32.PACK_AB R22, RZ, R17 ;  /* 0x00000011ff16723e */ /* 0x002fe200000000ff */
[----:B------:R-:W-:Y:S01]  /*0840*/  HFMA2 R10, R15.H0_H0, -0.0009765625, -0.0009765625, R12.H0_H0 ;  /* 0x940094000f0a7831 */ /* 0x000fe2000004080c */
[----:B------:R-:W-:Y:S01]  /*0850*/  HSETP2.EQ.AND P3, P2, -R16.H1_H1, -2.966796875, -2.615234375, PT ;  /* 0xc1efc13b10007434 */ /* 0x000fe20003a62d00 */
[----:B------:R-:W-:Y:S01]  /*0860*/  HFMA2 R8, R9.H0_H0, 6.103515625e-05, 6.103515625e-05, R8.H0_H0 ;  /* 0x0400040009087831 */ /* 0x000fe20000040808 */
[----:B------:R-:W-:Y:S01]  /*0870*/  SEL R19, RZ, 0x3c00, !P6 ;  /* 0x00003c00ff137807 */ /* 0x000fe20007000000 */
[----:B------:R-:W-:Y:S01]  /*0880*/  HADD2.F32 R15, -RZ, R13.H0_H0 ;  /* 0x2000000dff0f7230 */ /* 0x000fe20000004100 */
[----:B------:R-:W-:Y:S01]  /*0890*/  SEL R9, RZ, 0x3c00, !P4 ;  /* 0x00003c00ff097807 */ /* 0x000fe20006000000 */
[----:B------:R-:W-:Y:S01]  /*08a0*/  HADD2.F32 R13, -RZ, R4.H0_H0 ;  /* 0x20000004ff0d7230 */ /* 0x000fe20000004100 */
[C---:B------:R-:W-:Y:S01]  /*08b0*/  HSETP2.GEU.AND P1, PT, |R22|.reuse.H0_H0, 8.523464202880859375e-06, 8.523464202880859375e-06, PT ;  /* 0x008f008f16007434 */ /* 0x040fe20003f2ea00 */
[----:B------:R-:W-:Y:S01]  /*08c0*/  HADD2.F32 R0, -RZ, R0.H0_H0 ;  /* 0x20000000ff007230 */ /* 0x000fe20000004100 */
[----:B------:R-:W-:Y:S01]  /*08d0*/  HSETP2.GT.AND P0, PT, |R22|.H0_H0, RZ.H0_H0, PT ;  /* 0x200000ff16007234 */ /* 0x000fe20003f04a00 */
[----:B------:R-:W-:Y:S01]  /*08e0*/  HFMA2 R19, R19.H0_H0, -0.0009765625, -0.0009765625, R10.H0_H0 ;  /* 0x9400940013137831 */ /* 0x000fe2000004080a */
[----:B------:R-:W-:Y:S01]  /*08f0*/  SEL R4, RZ, 0x3c00, !P3 ;  /* 0x00003c00ff047807 */ /* 0x000fe20005800000 */
[----:B------:R-:W-:Y:S01]  /*0900*/  HFMA2 R8, R9.H0_H0, 3.0517578125e-05, 3.0517578125e-05, R8.H0_H0 ;  /* 0x0200020009087831 */ /* 0x000fe20000040808 */
[----:B------:R-:W1:Y:S01]  /*0910*/  MUFU.RCP R11, R0 ;  /* 0x00000000000b7308 */ /* 0x000e620000001000 */
[----:B------:R-:W-:-:S02]  /*0920*/  PLOP3.LUT P0, PT, P1, P0, PT, 0xf2, 0x2f ;  /* 0x00000000002f781c */ /* 0x000fc40000f01e72 */
[----:B------:R-:W-:Y:S01]  /*0930*/  SEL R21, RZ, 0x3c00, !P2 ;  /* 0x00003c00ff157807 */ /* 0x000fe20005000000 */
[----:B------:R-:W-:Y:S02]  /*0940*/  HFMA2 R4, R4.H0_H0, 6.103515625e-05, 6.103515625e-05, R19.H0_H0 ;  /* 0x0400040004047831 */ /* 0x000fe40000040813 */
[----:B------:R-:W-:Y:S02]  /*0950*/  HADD2 R8, R8.H0_H0, 1, 1 ;  /* 0x3c003c0008087430 */ /* 0x000fe40000000800 */
[----:B------:R-:W2:Y:S01]  /*0960*/  MUFU.RCP R5, R2 ;  /* 0x0000000200057308 */ /* 0x000ea20000001000 */
[----:B------:R-:W-:Y:S02]  /*0970*/  HFMA2 R4, R21.H0_H0, 3.0517578125e-05, 3.0517578125e-05, R4.H0_H0 ;  /* 0x0200020015047831 */ /* 0x000fe40000040804 */
[----:B------:R-:W-:Y:S02]  /*0980*/  HADD2.F32 R9, -RZ, R8.H0_H0 ;  /* 0x20000008ff097230 */ /* 0x000fe40000004100 */
[----:B------:R-:W-:-:S02]  /*0990*/  HADD2 R18, R4.H0_H0, 1, 1 ;  /* 0x3c003c0004127430 */ /* 0x000fc40000000800 */
[----:B------:R-:W-:Y:S01]  /*09a0*/  @!P0 FFMA R6, -R6, R17, 1 ;  /* 0x3f80000006068423 */ /* 0x000fe20000000111 */
[----:B------:R-:W3:Y:S02]  /*09b0*/  MUFU.RCP R14, R7 ;  /* 0x00000007000e7308 */ /* 0x000ee40000001000 */
[----:B------:R-:W-:Y:S02]  /*09c0*/  HADD2.F32 R18, -RZ, R18.H0_H0 ;  /* 0x20000012ff127230 */ /* 0x000fe40000004100 */
[----:B------:R-:W-:Y:S01]  /*09d0*/  @!P0 FFMA R4, R17, R6, R17 ;  /* 0x0000000611048223 */ /* 0x000fe20000000011 */
[----:B-1----:R-:W-:-:S03]  /*09e0*/  F2FP.F16.F32.PACK_AB R6, RZ, R11 ;  /* 0x0000000bff06723e */ /* 0x002fc600000000ff */
[----:B------:R-:W1:Y:S01]  /*09f0*/  MUFU.RCP R12, R15 ;  /* 0x0000000f000c7308 */ /* 0x000e620000001000 */
[----:B--2---:R-:W-:Y:S02]  /*0a00*/  F2FP.F16.F32.PACK_AB R16, RZ, R5 ;  /* 0x00000005ff10723e */ /* 0x004fe400000000ff */
[----:B------:R-:W-:Y:S02]  /*0a10*/  @!P0 F2FP.F16.F32.PACK_AB R22, RZ, R4 ;  /* 0x00000004ff16823e */ /* 0x000fe400000000ff */
[C---:B------:R-:W-:Y:S02]  /*0a20*/  HSETP2.GEU.AND P0, PT, |R6|.reuse.H0_H0, 8.523464202880859375e-06, 8.523464202880859375e-06, PT ;  /* 0x008f008f06007434 */ /* 0x040fe40003f0ea00 */
[----:B------:R-:W-:Y:S01]  /*0a30*/  HSETP2.GT.AND P5, PT, |R6|.H0_H0, RZ.H0_H0, PT ;  /* 0x200000ff06007234 */ /* 0x000fe20003fa4a00 */
[----:B------:R-:W2:Y:S01]  /*0a40*/  MUFU.RCP R10, R13 ;  /* 0x0000000d000a7308 */ /* 0x000ea20000001000 */
[----:B---3--:R-:W-:Y:S02]  /*0a50*/  F2FP.F16.F32.PACK_AB R17, RZ, R14 ;  /* 0x0000000eff11723e */ /* 0x008fe400000000ff */
[----:B------:R-:W-:-:S02]  /*0a60*/  HSETP2.GEU.AND P4, PT, |R16|.H0_H0, 8.523464202880859375e-06, 8.523464202880859375e-06, PT ;  /* 0x008f008f10007434 */ /* 0x000fc40003f8ea00 */
[----:B------:R-:W-:Y:S02]  /*0a70*/  HSETP2.GT.AND P1, PT, |R16|.H0_H0, RZ.H0_H0, PT ;  /* 0x200000ff10007234 */ /* 0x000fe40003f24a00 */
[C---:B------:R-:W-:Y:S01]  /*0a80*/  HSETP2.GEU.AND P3, PT, |R17|.reuse.H0_H0, 8.523464202880859375e-06, 8.523464202880859375e-06, PT ;  /* 0x008f008f11007434 */ /* 0x040fe20003f6ea00 */
[----:B------:R-:W3:Y:S01]  /*0a90*/  MUFU.RCP R8, R9 ;  /* 0x0000000900087308 */ /* 0x000ee20000001000 */
[----:B------:R-:W-:Y:S02]  /*0aa0*/  HSETP2.GT.AND P6, PT, |R17|.H0_H0, RZ.H0_H0, PT ;  /* 0x200000ff11007234 */ /* 0x000fe40003fc4a00 */
[----:B-1----:R-:W-:Y:S02]  /*0ab0*/  F2FP.F16.F32.PACK_AB R23, RZ, R12 ;  /* 0x0000000cff17723e */ /* 0x002fe400000000ff */
[----:B------:R-:W-:Y:S02]  /*0ac0*/  PLOP3.LUT P5, PT, P0, P5, PT, 0xf2, 0x2f ;  /* 0x00000000002f781c */ /* 0x000fe400007abe72 */
[----:B------:R-:W-:Y:S01]  /*0ad0*/  PLOP3.LUT P4, PT, P4, P1, PT, 0xf2, 0x2f ;  /* 0x00000000002f781c */ /* 0x000fe20002783e72 */
[----:B------:R-:W1:Y:S01]  /*0ae0*/  MUFU.RCP R25, R18 ;  /* 0x0000001200197308 */ /* 0x000e620000001000 */
[----:B--2---:R-:W-:-:S02]  /*0af0*/  F2FP.F16.F32.PACK_AB R19, RZ, R10 ;  /* 0x0000000aff13723e */ /* 0x004fc400000000ff */
[----:B------:R-:W-:Y:S02]  /*0b00*/  PLOP3.LUT P3, PT, P3, P6, PT, 0xf2, 0x2f ;  /* 0x00000000002f781c */ /* 0x000fe40001f6de72 */
[C---:B------:R-:W-:Y:S02]  /*0b10*/  HSETP2.GEU.AND P2, PT, |R23|.reuse.H0_H0, 8.523464202880859375e-06, 8.523464202880859375e-06, PT ;  /* 0x008f008f17007434 */ /* 0x040fe40003f4ea00 */
[----:B------:R-:W-:Y:S02]  /*0b20*/  HSETP2.GT.AND P0, PT, |R23|.H0_H0, RZ.H0_H0, PT ;  /* 0x200000ff17007234 */ /* 0x000fe40003f04a00 */
[C---:B------:R-:W-:Y:S02]  /*0b30*/  HSETP2.GEU.AND P1, PT, |R19|.reuse.H0_H0, 8.523464202880859375e-06, 8.523464202880859375e-06, PT ;  /* 0x008f008f13007434 */ /* 0x040fe40003f2ea00 */
[----:B------:R-:W-:Y:S01]  /*0b40*/  HSETP2.GT.AND P6, PT, |R19|.H0_H0, RZ.H0_H0, PT ;  /* 0x200000ff13007234 */ /* 0x000fe20003fc4a00 */
[----:B------:R-:W-:Y:S01]  /*0b50*/  @!P4 FFMA R2, -R2, R5, 1 ;  /* 0x3f8000000202c423 */ /* 0x000fe20000000105 */
[----:B---3--:R-:W-:-:S02]  /*0b60*/  F2FP.F16.F32.PACK_AB R20, RZ, R8 ;  /* 0x00000008ff14723e */ /* 0x008fc400000000ff */
[----:B------:R-:W-:Y:S02]  /*0b70*/  PLOP3.LUT P2, PT, P2, P0, PT, 0xf2, 0x2f ;  /* 0x00000000002f781c */ /* 0x000fe40001741e72 */
[----:B------:R-:W-:Y:S02]  /*0b80*/  PLOP3.LUT P1, PT, P1, P6, PT, 0xf2, 0x2f ;  /* 0x00000000002f781c */ /* 0x000fe40000f2de72 */
[C---:B------:R-:W-:Y:S02]  /*0b90*/  HSETP2.GEU.AND P0, PT, |R20|.reuse.H0_H0, 8.523464202880859375e-06, 8.523464202880859375e-06, PT ;  /* 0x008f008f14007434 */ /* 0x040fe40003f0ea00 */
[----:B------:R-:W-:Y:S02]  /*0ba0*/  HSETP2.GT.AND P6, PT, |R20|.H0_H0, RZ.H0_H0, PT ;  /* 0x200000ff14007234 */ /* 0x000fe40003fc4a00 */
[----:B-1----:R-:W-:Y:S02]  /*0bb0*/  F2FP.F16.F32.PACK_AB R21, RZ, R25 ;  /* 0x00000019ff15723e */ /* 0x002fe400000000ff */
[----:B------:R-:W-:-:S02]  /*0bc0*/  P2R R4, PR, RZ, 0x20 ;  /* 0x00000020ff047803 */ /* 0x000fc40000000000 */
[----:B------:R-:W-:Y:S02]  /*0bd0*/  PLOP3.LUT P0, PT, P0, P6, PT, 0xf2, 0x2f ;  /* 0x00000000002f781c */ /* 0x000fe4000070de72 */
[C---:B------:R-:W-:Y:S02]  /*0be0*/  HSETP2.GEU.AND P6, PT, |R21|.reuse.H0_H0, 8.523464202880859375e-06, 8.523464202880859375e-06, PT ;  /* 0x008f008f15007434 */ /* 0x040fe40003fcea00 */
[----:B------:R-:W-:-:S05]  /*0bf0*/  HSETP2.GT.AND P5, PT, |R21|.H0_H0, RZ.H0_H0, PT ;  /* 0x200000ff15007234 */ /* 0x000fca0003fa4a00 */
[----:B------:R-:W-:Y:S02]  /*0c00*/  PLOP3.LUT P6, PT, P6, P5, PT, 0xf2, 0x2f ;  /* 0x00000000002f781c */ /* 0x000fe400037cbe72 */
[----:B------:R-:W-:Y:S02]  /*0c10*/  ISETP.NE.AND P5, PT, R4, RZ, PT ;  /* 0x000000ff0400720c */ /* 0x000fe40003fa5270 */
[----:B------:R-:W-:Y:S02]  /*0c20*/  P2R R4, PR, RZ, 0x40 ;  /* 0x00000040ff047803 */ /* 0x000fe40000000000 */
[----:B0-----:R-:W-:-:S09]  /*0c30*/  ISETP.GE.AND P6, PT, R24, UR6, PT ;  /* 0x0000000618007c0c */ /* 0x001fd2000bfc6270 */
[----:B------:R-:W-:-:S04]  /*0c40*/  @!P5 FFMA R0, -R0, R11, 1 ;  /* 0x3f8000000000d423 */ /* 0x000fc8000000010b */
[----:B------:R-:W-:Y:S01]  /*0c50*/  @!P5 FFMA R11, R11, R0, R11 ;  /* 0x000000000b0bd223 */ /* 0x000fe2000000000b */
[----:B------:R-:W-:Y:S01]  /*0c60*/  @!P4 FFMA R0, R5, R2, R5 ;  /* 0x000000020500c223 */ /* 0x000fe20000000005 */
[----:B------:R-:W-:Y:S06]  /*0c70*/  @P6 EXIT ;  /* 0x000000000000694d */ /* 0x000fec0003800000 */
[----:B------:R-:W-:Y:S01]  /*0c80*/  ISETP.NE.AND P6, PT, R4, RZ, PT ;  /* 0x000000ff0400720c */ /* 0x000fe20003fc5270 */
[----:B------:R-:W-:Y:S01]  /*0c90*/  @!P3 FFMA R7, -R7, R14, 1 ;  /* 0x3f8000000707b423 */ /* 0x000fe2000000010e */
[----:B------:R-:W0:Y:S01]  /*0ca0*/  LDC.64 R4, c[0x0][0x388] ;  /* 0x0000e200ff047b82 */ /* 0x000e220000000a00 */
[----:B------:R-:W-:Y:S01]  /*0cb0*/  @!P2 FFMA R15, -R15, R12, 1 ;  /* 0x3f8000000f0fa423 */ /* 0x000fe2000000010c */
[----:B------:R-:W-:Y:S01]  /*0cc0*/  @!P1 FFMA R13, -R13, R10, 1 ;  /* 0x3f8000000d0d9423 */ /* 0x000fe2000000010a */
[----:B------:R-:W-:Y:S01]  /*0cd0*/  @!P0 FFMA R9, -R9, R8, 1 ;  /* 0x3f80000009098423 */ /* 0x000fe20000000108 */
[----:B------:R-:W-:Y:S01]  /*0ce0*/  @!P3 FFMA R14, R14, R7, R14 ;  /* 0x000000070e0eb223 */ /* 0x000fe2000000000e */
[----:B------:R-:W-:Y:S01]  /*0cf0*/  @!P2 FFMA R12, R12, R15, R12 ;  /* 0x0000000f0c0ca223 */ /* 0x000fe2000000000c */
[----:B------:R-:W-:Y:S01]  /*0d00*/  @!P1 FFMA R10, R10, R13, R10 ;  /* 0x0000000d0a0a9223 */ /* 0x000fe2000000000a */
[----:B------:R-:W-:Y:S01]  /*0d10*/  @!P0 FFMA R9, R8, R9, R8 ;  /* 0x0000000908098223 */ /* 0x000fe20000000008 */
[----:B------:R-:W-:-:S02]  /*0d20*/  @!P5 F2FP.F16.F32.PACK_AB R6, RZ, R11 ;  /* 0x0000000bff06d23e */ /* 0x000fc400000000ff */
[----:B------:R-:W-:Y:S01]  /*0d30*/  PRMT R7, R20, 0x7610, R7 ;  /* 0x0000761014077816 */ /* 0x000fe20000000007 */
[----:B------:R-:W-:Y:S01]  /*0d40*/  @!P6 FFMA R18, -R18, R25, 1 ;  /* 0x3f8000001212e423 */ /* 0x000fe20000000119 */
[----:B------:R-:W-:Y:S02]  /*0d50*/  @!P4 F2FP.F16.F32.PACK_AB R16, RZ, R0 ;  /* 0x00000000ff10c23e */ /* 0x000fe400000000ff */
[----:B------:R-:W-:Y:S01]  /*0d60*/  @!P3 F2FP.F16.F32.PACK_AB R17, RZ, R14 ;  /* 0x0000000eff11b23e */ /* 0x000fe200000000ff */
[----:B------:R-:W-:Y:S01]  /*0d70*/  @!P6 FFMA R18, R25, R18, R25 ;  /* 0x000000121912e223 */ /* 0x000fe20000000019 */
[----:B------:R-:W-:Y:S02]  /*0d80*/  @!P2 F2FP.F16.F32.PACK_AB R23, RZ, R12 ;  /* 0x0000000cff17a23e */ /* 0x000fe400000000ff */
[----:B------:R-:W-:Y:S02]  /*0d90*/  @!P0 F2FP.F16.F32.PACK_AB R7, RZ, R9 ;  /* 0x00000009ff07823e */ /* 0x000fe400000000ff */
[----:B------:R-:W-:-:S02]  /*0da0*/  @!P6 F2FP.F16.F32.PACK_AB R21, RZ, R18 ;  /* 0x00000012ff15e23e */ /* 0x000fc400000000ff */
[----:B------:R-:W-:Y:S01]  /*0db0*/  @!P1 F2FP.F16.F32.PACK_AB R19, RZ, R10 ;  /* 0x0000000aff13923e */ /* 0x000fe200000000ff */
[----:B0-----:R-:W-:Y:S01]  /*0dc0*/  IMAD.WIDE R2, R3, 0x2, R4 ;  /* 0x0000000203027825 */ /* 0x001fe200078e0204 */
[----:B------:R-:W-:Y:S02]  /*0dd0*/  PRMT R4, R22, 0x5410, R6 ;  /* 0x0000541016047816 */ /* 0x000fe40000000006 */
[----:B------:R-:W-:Y:S02]  /*0de0*/  PRMT R5, R16, 0x5410, R17 ;  /* 0x0000541010057816 */ /* 0x000fe40000000011 */
[----:B------:R-:W-:Y:S02]  /*0df0*/  PRMT R7, R7, 0x5410, R21 ;  /* 0x0000541007077816 */ /* 0x000fe40000000015 */
[----:B------:R-:W-:-:S05]  /*0e00*/  PRMT R6, R23, 0x5410, R19 ;  /* 0x0000541017067816 */ /* 0x000fca0000000013 */
[----:B------:R-:W-:Y:S01]  /*0e10*/  STG.E.128 desc[UR4][R2.64], R4 ;  /* 0x0000000402007986 */ /* 0x000fe2000c101d04 */
[----:B------:R-:W-:Y:S05]  /*0e20*/  EXIT ;  /* 0x000000000000794d */ /* 0x000fea0003800000 */
.L_x_0:
[----:B------:R-:W-:-:S00]  /*0e30*/  BRA `(.L_x_0) ;  /* 0xfffffffc00fc7947 */ /* 0x000fc0000383ffff */
[----:B------:R-:W-:-:S00]  /*0e40*/  NOP ;  /* 0x0000000000007918 */ /* 0x000fc00000000000 */
        /* <DEDUP_REMOVED lines=11> */
.L_x_30:


//--------------------- .text._Z20sigmoid_f16x2_kernelP6__halfS0_i --------------------------
	.section	.text._Z20sigmoid_f16x2_kernelP6__halfS0_i,"ax",@progbits
	.align	128
        .global         _Z20sigmoid_f16x2_kernelP6__halfS0_i
        .type           _Z20sigmoid_f16x2_kernelP6__halfS0_i,@function
        .size           _Z20sigmoid_f16x2_kernelP6__halfS0_i,(.L_x_31 - _Z20sigmoid_f16x2_kernelP6__halfS0_i)
        .other          _Z20sigmoid_f16x2_kernelP6__halfS0_i,@"STO_CUDA_ENTRY STV_DEFAULT"
_Z20sigmoid_f16x2_kernelP6__halfS0_i:
.text._Z20sigmoid_f16x2_kernelP6__halfS0_i:
        /* <DEDUP_REMOVED lines=10> */
[----:B--2---:R-:W2:Y:S02]  /*00a0*/  LDG.E R4, desc[UR4][R4.64] ;  /* 0x0000000404047981 */ /* 0x004ea4000c1e1900 */
[----:B--2---:R-:W-:-:S04]  /*00b0*/  HMNMX2 R0, R4, -9.703125, -9.703125, !PT ;  /* 0xc8dac8da04007840 */ /* 0x004fc80007800000 */
[----:B------:R-:W-:-:S04]  /*00c0*/  HMNMX2 R5, R0, 11.09375, 11.09375, PT ;  /* 0x498c498c00057840 */ /* 0x000fc80003800000 */
[C---:B------:R-:W-:Y:S01]  /*00d0*/  HSETP2.EQ.AND P1, P0, R5.reuse.H0_H0, 0.0226898193359375, 0.007297515869140625, PT ;  /* 0x25cf1f7905007434 */ /* 0x040fe20003822800 */
[--C-:B------:R-:W-:Y:S01]  /*00e0*/  HADD2.F32 R0, -RZ, R5.reuse.H0_H0 ;  /* 0x20000005ff007230 */ /* 0x100fe20000004100 */
[C---:B------:R-:W-:Y:S01]  /*00f0*/  HSETP2.EQ.AND P4, P2, R5.reuse.H1_H1, 0.0226898193359375, 0.007297515869140625, PT ;  /* 0x25cf1f7905007434 */ /* 0x040fe20003a82c00 */
[----:B------:R-:W-:Y:S02]  /*0100*/  HADD2.F32 R2, -RZ, R5.H1_H1 ;  /* 0x30000005ff027230 */ /* 0x000fe40000004100 */
[----:B------:R-:W-:Y:S01]  /*0110*/  SEL R7, RZ, 0x3c00, !P1 ;  /* 0x00003c00ff077807 */ /* 0x000fe20004800000 */
[----:B------:R-:W-:Y:S01]  /*0120*/  FFMA R0, R0, 1.4426950216293334961, -RZ ;  /* 0x3fb8aa3b00007823 */ /* 0x000fe200000008ff */
[----:B------:R-:W-:Y:S01]  /*0130*/  HSETP2.EQ.AND P3, P1, R5.H0_H0, -2.966796875, -2.615234375, PT ;  /* 0xc1efc13b05007434 */ /* 0x000fe20003962800 */
[----:B------:R-:W-:Y:S01]  /*0140*/  FFMA R6, R2, 1.4426950216293334961, -RZ ;  /* 0x3fb8aa3b02067823 */ /* 0x000fe200000008ff */
[----:B------:R-:W-:-:S03]  /*0150*/  SEL R9, RZ, 0x3c00, !P0 ;  /* 0x00003c00ff097807 */ /* 0x000fc60004000000 */
[----:B------:R-:W1:Y:S08]  /*0160*/  MUFU.EX2 R0, R0 ;  /* 0x0000000000007308 */ /* 0x000e700000000800 */
[----:B------:R-:W2:Y:S01]  /*0170*/  MUFU.EX2 R6, R6 ;  /* 0x0000000600067308 */ /* 0x000ea20000000800 */
[----:B-1----:R-:W-:-:S05]  /*0180*/  F2FP.F16.F32.PACK_AB R2, RZ, R0 ;  /* 0x00000000ff02723e */ /* 0x002fca00000000ff */
[----:B------:R-:W-:Y:S01]  /*0190*/  HFMA2 R2, R7.H0_H0, -0.0009765625, -0.0009765625, R2.H0_H0 ;  /* 0x9400940007027831 */ /* 0x000fe20000040802 */
[----:B------:R-:W-:Y:S02]  /*01a0*/  SEL R7, RZ, 0x3c00, !P4 ;  /* 0x00003c00ff077807 */ /* 0x000fe40006000000 */
[----:B--2---:R-:W-:Y:S01]  /*01b0*/  F2FP.F16.F32.PACK_AB R4, RZ, R6 ;  /* 0x00000006ff04723e */ /* 0x004fe200000000ff */
[----:B------:R-:W-:Y:S01]  /*01c0*/  HFMA2 R2, R9.H0_H0, -0.0009765625, -0.0009765625, R2.H0_H0 ;  /* 0x9400940009027831 */ /* 0x000fe20000040802 */
[----:B------:R-:W-:Y:S02]  /*01d0*/  HSETP2.EQ.AND P0, P4, R5.H1_H1, -2.966796875, -2.615234375, PT ;  /* 0xc1efc13b05007434 */ /* 0x000fe40003c02c00 */
[----:B------:R-:W-:Y:S01]  /*01e0*/  SEL R5, RZ, 0x3c00, !P3 ;  /* 0x00003c00ff057807 */ /* 0x000fe20005800000 */
[----:B------:R-:W-:Y:S01]  /*01f0*/  HFMA2 R4, R7.H0_H0, -0.0009765625, -0.0009765625, R4.H0_H0 ;  /* 0x9400940007047831 */ /* 0x000fe20000040804 */
[----:B------:R-:W-:Y:S02]  /*0200*/  SEL R9, RZ, 0x3c00, !P2 ;  /* 0x00003c00ff097807 */ /* 0x000fe40005000000 */
[----:B------:R-:W-:Y:S01]  /*0210*/  SEL R7, RZ, 0x3c00, !P1 ;  /* 0x00003c00ff077807 */ /* 0x000fe20004800000 */
[----:B------:R-:W-:Y:S01]  /*0220*/  HFMA2 R2, R5.H0_H0, 6.103515625e-05, 6.103515625e-05, R2.H0_H0 ;  /* 0x0400040005027831 */ /* 0x000fe20000040802 */
[----:B------:R-:W-:Y:S01]  /*0230*/  SEL R5, RZ, 0x3c00, !P0 ;  /* 0x00003c00ff057807 */ /* 0x000fe20004000000 */
[----:B------:R-:W-:-:S02]  /*0240*/  HFMA2 R4, R9.H0_H0, -0.0009765625, -0.0009765625, R4.H0_H0 ;  /* 0x9400940009047831 */ /* 0x000fc40000040804 */
[----:B------:R-:W-:Y:S01]  /*0250*/  HFMA2 R2, R7.H0_H0, 3.0517578125e-05, 3.0517578125e-05, R2.H0_H0 ;  /* 0x0200020007027831 */ /* 0x000fe20000040802 */
[----:B------:R-:W-:Y:S01]  /*0260*/  SEL R7, RZ, 0x3c00, !P4 ;  /* 0x00003c00ff077807 */ /* 0x000fe20006000000 */
[----:B------:R-:W-:Y:S01]  /*0270*/  HFMA2 R4, R5.H0_H0, 6.103515625e-05, 6.103515625e-05, R4.H0_H0 ;  /* 0x0400040005047831 */ /* 0x000fe20000040804 */
[----:B0-----:R-:W-:Y:S01]  /*0280*/  ISETP.GE.AND P4, PT, R3, UR6, PT ;  /* 0x0000000603007c0c */ /* 0x001fe2000bf86270 */
[----:B------:R-:W-:Y:S02]  /*0290*/  HADD2 R2, R2.H0_H0, 1, 1 ;  /* 0x3c003c0002027430 */ /* 0x000fe40000000800 */
[----:B------:R-:W-:-:S03]  /*02a0*/  HFMA2 R4, R7.H0_H0, 3.0517578125e-05, 3.0517578125e-05, R4.H0_H0 ;  /* 0x0200020007047831 */ /* 0x000fc60000040804 */
[----:B------:R-:W-:Y:S02]  /*02b0*/  HADD2.F32 R2, -RZ, R2.H0_H0 ;  /* 0x20000002ff027230 */ /* 0x000fe40000004100 */
[----:B------:R-:W-:Y:S02]  /*02c0*/  HADD2 R4, R4.H0_H0, 1, 1 ;  /* 0x3c003c0004047430 */ /* 0x000fe40000000800 */
[----:B------:R-:W0:Y:S03]  /*02d0*/  MUFU.RCP R7, R2 ;  /* 0x0000000200077308 */ /* 0x000e260000001000 */
[----:B------:R-:W-:-:S05]  /*02e0*/  HADD2.F32 R6, -RZ, R4.H0_H0 ;  /* 0x20000004ff067230 */ /* 0x000fca0000004100 */
[----:B------:R-:W1:Y:S01]  /*02f0*/  MUFU.RCP R9, R6 ;  /* 0x0000000600097308 */ /* 0x000e620000001000 */
[----:B0-----:R-:W-:-:S05]  /*0300*/  F2FP.F16.F32.PACK_AB R0, RZ, R7 ;  /* 0x00000007ff00723e */ /* 0x001fca00000000ff */
[C---:B------:R-:W-:Y:S02]  /*0310*/  HSETP2.GEU.AND P3, PT, |R0|.reuse.H0_H0, 8.523464202880859375e-06, 8.523464202880859375e-06, PT ;  /* 0x008f008f00007434 */ /* 0x040fe40003f6ea00 */
[----:B------:R-:W-:Y:S02]  /*0320*/  HSETP2.GT.AND P2, PT, |R0|.H0_H0, RZ.H0_H0, PT ;  /* 0x200000ff00007234 */ /* 0x000fe40003f44a00 */
[----:B-1----:R-:W-:-:S05]  /*0330*/  F2FP.F16.F32.PACK_AB R8, RZ, R9 ;  /* 0x00000009ff08723e */ /* 0x002fca00000000ff */
[C---:B------:R-:W-:Y:S02]  /*0340*/  HSETP2.GEU.AND P1, PT, |R8|.reuse.H0_H0, 8.523464202880859375e-06, 8.523464202880859375e-06, PT ;  /* 0x008f008f08007434 */ /* 0x040fe40003f2ea00 */
[----:B------:R-:W-:Y:S01]  /*0350*/  HSETP2.GT.AND P0, PT, |R8|.H0_H0, RZ.H0_H0, PT ;  /* 0x200000ff08007234 */ /* 0x000fe20003f04a00 */
[----:B------:R-:W-:-:S12]  /*0360*/  @P4 EXIT ;  /* 0x000000000000494d */ /* 0x000fd80003800000 */
[----:B------:R-:W-:Y:S01]  /*0370*/  PLOP3.LUT P2, PT, P3, P2, PT, 0xf2, 0x2f ;  /* 0x00000000002f781c */ /* 0x000fe20001f45e72 */
[----:B------:R-:W0:Y:S01]  /*0380*/  LDC.64 R4, c[0x0][0x388] ;  /* 0x0000e200ff047b82 */ /* 0x000e220000000a00 */
[----:B------:R-:W-:-:S11]  /*0390*/  PLOP3.LUT P0, PT, P1, P0, PT, 0xf2, 0x2f ;  /* 0x00000000002f781c */ /* 0x000fd60000f01e72 */
[----:B------:R-:W-:Y:S02]  /*03a0*/  @!P2 FFMA R2, -R2, R7, 1 ;  /* 0x3f8000000202a423 */ /* 0x000fe40000000107 */
[----:B------:R-:W-:Y:S02]  /*03b0*/  @!P0 FFMA R6, -R6, R9, 1 ;  /* 0x3f80000006068423 */ /* 0x000fe40000000109 */
[----:B------:R-:W-:Y:S02]  /*03c0*/  @!P2 FFMA R2, R7, R2, R7 ;  /* 0x000000020702a223 */ /* 0x000fe40000000007 */
[----:B------:R-:W-:-:S03]  /*03d0*/  @!P0 FFMA R6, R9, R6, R9 ;  /* 0x0000000609068223 */ /* 0x000fc60000000009 */
[----:B------:R-:W-:Y:S02]  /*03e0*/  @!P2 F2FP.F16.F32.PACK_AB R0, RZ, R2 ;  /* 0x00000002ff00a23e */ /* 0x000fe400000000ff */
[----:B------:R-:W-:Y:S01]  /*03f0*/  @!P0 F2FP.F16.F32.PACK_AB R8, RZ, R6 ;  /* 0x00000006ff08823e */ /* 0x000fe200000000ff */
[----:B0-----:R-:W-:-:S03]  /*0400*/  IMAD.WIDE R2, R3, 0x2, R4 ;  /* 0x0000000203027825 */ /* 0x001fc600078e0204 */
[----:B------:R-:W-:-:S05]  /*0410*/  PRMT R0, R0, 0x5410, R8 ;  /* 0x0000541000007816 */ /* 0x000fca0000000008 */
[----:B------:R-:W-:Y:S01]  /*0420*/  STG.E desc[UR4][R2.64], R0 ;  /* 0x0000000002007986 */ /* 0x000fe2000c101904 */
[----:B------:R-:W-:Y:S05]  /*0430*/  EXIT ;  /* 0x000000000000794d */ /* 0x000fea0003800000 */
.L_x_1:
        /* <DEDUP_REMOVED lines=12> */
.L_x_31:


//--------------------- .text._Z18sigmoid_f16_kernelP6__halfS0_i --------------------------
	.section	.text._Z18sigmoid_f16_kernelP6__halfS0_i,"ax",@progbits
	.align	128
        .global         _Z18sigmoid_f16_kernelP6__halfS0_i
        .type           _Z18sigmoid_f16_kernelP6__halfS0_i,@function
        .size           _Z18sigmoid_f16_kernelP6__halfS0_i,(.L_x_32 - _Z18sigmoid_f16_kernelP6__halfS0_i)
        .other          _Z18sigmoid_f16_kernelP6__halfS0_i,@"STO_CUDA_ENTRY STV_DEFAULT"
_Z18sigmoid_f16_kernelP6__halfS0_i:
.text._Z18sigmoid_f16_kernelP6__halfS0_i:
[----:B------:R-:W-:Y:S01]  /*0000*/  LDC R1, c[0x0][0x37c] ;  /* 0x0000df00ff017b82 */ /* 0x000fe20000000800 */
[----:B------:R-:W0:Y:S01]  /*0010*/  S2R R5, SR_CTAID.X ;  /* 0x0000000000057919 */ /* 0x000e220000002500 */
[----:B------:R-:W0:Y:S01]  /*0020*/  LDCU UR4, c[0x0][0x360] ;  /* 0x00006c00ff0477ac */ /* 0x000e220008000800 */
[----:B------:R-:W0:Y:S01]  /*0030*/  S2R R0, SR_TID.X ;  /* 0x0000000000007919 */ /* 0x000e220000002100 */
[----:B------:R-:W1:Y:S01]  /*0040*/  LDCU UR5, c[0x0][0x390] ;  /* 0x00007200ff0577ac */ /* 0x000e620008000800 */
[----:B0-----:R-:W-:-:S05]  /*0050*/  IMAD R5, R5, UR4, R0 ;  /* 0x0000000405057c24 */ /* 0x001fca000f8e0200 */
[----:B-1----:R-:W-:-:S13]  /*0060*/  ISETP.GE.AND P0, PT, R5, UR5, PT ;  /* 0x0000000505007c0c */ /* 0x002fda000bf06270 */
[----:B------:R-:W-:Y:S05]  /*0070*/  @P0 EXIT ;  /* 0x000000000000094d */ /* 0x000fea0003800000 */
[----:B------:R-:W0:Y:S01]  /*0080*/  LDC.64 R2, c[0x0][0x380] ;  /* 0x0000e000ff027b82 */ /* 0x000e220000000a00 */
[----:B------:R-:W1:Y:S01]  /*0090*/  LDCU.64 UR4, c[0x0][0x358] ;  /* 0x00006b00ff0477ac */ /* 0x000e620008000a00 */
[----:B0-----:R-:W-:-:S06]  /*00a0*/  IMAD.WIDE R2, R5, 0x2, R2 ;  /* 0x0000000205027825 */ /* 0x001fcc00078e0202 */
[----:B-1----:R-:W2:Y:S02]  /*00b0*/  LDG.E.U16 R2, desc[UR4][R2.64] ;  /* 0x0000000402027981 */ /* 0x002ea4000c1e1500 */
[----:B--2---:R-:W-:-:S04]  /*00c0*/  HMNMX2 R0, R2.H0_H0, -9.703125, -9.703125, !PT ;  /* 0xc8dac8da02007840 */ /* 0x004fc80007800800 */
[----:B------:R-:W-:-:S04]  /*00d0*/  HMNMX2 R3, R0.H0_H0, 11.09375, 11.09375, PT ;  /* 0x498c498c00037840 */ /* 0x000fc80003800800 */
[----:B------:R-:W-:Y:S01]  /*00e0*/  HSETP2.EQ.AND P1, P0, -R3.H0_H0, 0.0226898193359375, 0.007297515869140625, PT ;  /* 0x25cf1f7903007434 */ /* 0x000fe20003822900 */
[----:B------:R-:W-:-:S04]  /*00f0*/  HADD2.F32 R0, -RZ, -R3.H0_H0 ;  /* 0xa0000003ff007230 */ /* 0x000fc80000004100 */
[----:B------:R-:W-:Y:S01]  /*0100*/  SEL R7, RZ, 0x3c00, !P1 ;  /* 0x00003c00ff077807 */ /* 0x000fe20004800000 */
[----:B------:R-:W-:Y:S01]  /*0110*/  FFMA R0, R0, 1.4426950216293334961, -RZ ;  /* 0x3fb8aa3b00007823 */ /* 0x000fe200000008ff */
[----:B------:R-:W-:Y:S02]  /*0120*/  HSETP2.EQ.AND P1, P2, -R3.H0_H0, -2.966796875, -2.615234375, PT ;  /* 0xc1efc13b03007434 */ /* 0x000fe40003a22900 */
[----:B------:R-:W-:-:S03]  /*0130*/  SEL R9, RZ, 0x3c00, !P0 ;  /* 0x00003c00ff097807 */ /* 0x000fc60004000000 */
[----:B------:R-:W0:Y:S01]  /*0140*/  MUFU.EX2 R0, R0 ;  /* 0x0000000000007308 */ /* 0x000e220000000800 */
[----:B------:R-:W-:Y:S02]  /*0150*/  SEL R3, RZ, 0x3c00, !P1 ;  /* 0x00003c00ff037807 */ /* 0x000fe40004800000 */
[----:B------:R-:W-:Y:S02]  /*0160*/  SEL R2, RZ, 0x3c00, !P2 ;  /* 0x00003c00ff027807 */ /* 0x000fe40005000000 */
[----:B0-----:R-:W-:-:S05]  /*0170*/  F2FP.F16.F32.PACK_AB R4, RZ, R0 ;  /* 0x00000000ff04723e */ /* 0x001fca00000000ff */
[----:B------:R-:W-:-:S04]  /*0180*/  HFMA2 R4, R7.H0_H0, -0.0009765625, -0.0009765625, R4.H0_H0 ;  /* 0x9400940007047831 */ /* 0x000fc80000040804 */
[----:B------:R-:W-:-:S04]  /*0190*/  HFMA2 R4, R9.H0_H0, -0.0009765625, -0.0009765625, R4.H0_H0 ;  /* 0x9400940009047831 */ /* 0x000fc80000040804 */
[----:B------:R-:W-:-:S04]  /*01a0*/  HFMA2 R3, R3.H0_H0, 6.103515625e-05, 6.103515625e-05, R4.H0_H0 ;  /* 0x0400040003037831 */ /* 0x000fc80000040804 */
[----:B------:R-:W-:-:S04]  /*01b0*/  HFMA2 R2, R2.H0_H0, 3.0517578125e-05, 3.0517578125e-05, R3.H0_H0 ;  /* 0x0200020002027831 */ /* 0x000fc80000040803 */
[----:B------:R-:W-:-:S05]  /*01c0*/  HADD2 R2, R2.H0_H0, 1, 1 ;  /* 0x3c003c0002027430 */ /* 0x000fca0000000800 */
[----:B------:R-:W-:Y:S02]  /*01d0*/  HADD2.F32 R0, -RZ, R2.H0_H0 ;  /* 0x20000002ff007230 */ /* 0x000fe40000004100 */
[----:B------:R-:W0:Y:S02]  /*01e0*/  LDC.64 R2, c[0x0][0x388] ;  /* 0x0000e200ff027b82 */ /* 0x000e240000000a00 */
[----:B------:R-:W1:Y:S02]  /*01f0*/  MUFU.RCP R7, R0 ;  /* 0x0000000000077308 */ /* 0x000e640000001000 */
[----:B-1----:R-:W-:-:S05]  /*0200*/  F2FP.F16.F32.PACK_AB R4, RZ, R7 ;  /* 0x00000007ff04723e */ /* 0x002fca00000000ff */
[C---:B------:R-:W-:Y:S01]  /*0210*/  HSETP2.GEU.AND P1, PT, |R4|.reuse.H0_H0, 8.523464202880859375e-06, 8.523464202880859375e-06, PT ;  /* 0x008f008f04007434 */ /* 0x040fe20003f2ea00 */
[----:B0-----:R-:W-:Y:S01]  /*0220*/  IMAD.WIDE R2, R5, 0x2, R2 ;  /* 0x0000000205027825 */ /* 0x001fe200078e0202 */
[----:B------:R-:W-:-:S05]  /*0230*/  HSETP2.GT.AND P0, PT, |R4|.H0_H0, RZ.H0_H0, PT ;  /* 0x200000ff04007234 */ /* 0x000fca0003f04a00 */
[----:B------:R-:W-:-:S13]  /*0240*/  PLOP3.LUT P0, PT, P1, P0, PT, 0xf2, 0x2f ;  /* 0x00000000002f781c */ /* 0x000fda0000f01e72 */
[----:B------:R-:W-:-:S04]  /*0250*/  @!P0 FFMA R6, -R0, R7, 1 ;  /* 0x3f80000000068423 */ /* 0x000fc80000000107 */
[----:B------:R-:W-:-:S05]  /*0260*/  @!P0 FFMA R6, R7, R6, R7 ;  /* 0x0000000607068223 */ /* 0x000fca0000000007 */
[----:B------:R-:W-:-:S05]  /*0270*/  @!P0 F2FP.F16.F32.PACK_AB R4, RZ, R6 ;  /* 0x00000006ff04823e */ /* 0x000fca00000000ff */
[----:B------:R-:W-:Y:S01]  /*0280*/  STG.E.U16 desc[UR4][R2.64], R4 ;  /* 0x0000000402007986 */ /* 0x000fe2000c101504 */
[----:B------:R-:W-:Y:S05]  /*0290*/  EXIT ;  /* 0x000000000000794d */ /* 0x000fea0003800000 */
.L_x_2:
        /* <DEDUP_REMOVED lines=14> */
.L_x_32:


//--------------------- .text._Z20sigmoid_f32x4_kernelPfS_i --------------------------
	.section	.text._Z20sigmoid_f32x4_kernelPfS_i,"ax",@progbits
	.align	128
        .global         _Z20sigmoid_f32x4_kernelPfS_i
        .type           _Z20sigmoid_f32x4_kernelPfS_i,@function
        .size           _Z20sigmoid_f32x4_kernelPfS_i,(.L_x_28 - _Z20sigmoid_f32x4_kernelPfS_i)
        .other          _Z20sigmoid_f32x4_kernelPfS_i,@"STO_CUDA_ENTRY STV_DEFAULT"
_Z20sigmoid_f32x4_kernelPfS_i:
.text._Z20sigmoid_f32x4_kernelPfS_i:
[----:B------:R-:W-:Y:S01]  /*0000*/  LDC R1, c[0x0][0x37c] ;  /* 0x0000df00ff017b82 */ /* 0x000fe20000000800 */
[----:B------:R-:W0:Y:S01]  /*0010*/  S2R R3, SR_CTAID.X ;  /* 0x0000000000037919 */ /* 0x000e220000002500 */
[----:B------:R-:W0:Y:S01]  /*0020*/  LDCU UR4, c[0x0][0x360] ;  /* 0x00006c00ff0477ac */ /* 0x000e220008000800 */
[----:B------:R-:W0:Y:S01]  /*0030*/  S2R R0, SR_TID.X ;  /* 0x0000000000007919 */ /* 0x000e220000002100 */
[----:B------:R-:W1:Y:S01]  /*0040*/  LDCU UR5, c[0x0][0x390] ;  /* 0x00007200ff0577ac */ /* 0x000e620008000800 */
[----:B0-----:R-:W-:-:S05]  /*0050*/  IMAD R3, R3, UR4, R0 ;  /* 0x0000000403037c24 */ /* 0x001fca000f8e0200 */
[----:B------:R-:W-:-:S04]  /*0060*/  SHF.L.U32 R3, R3, 0x2, RZ ;  /* 0x0000000203037819 */ /* 0x000fc800000006ff */
[----:B-1----:R-:W-:-:S13]  /*0070*/  ISETP.GE.AND P0, PT, R3, UR5, PT ;  /* 0x0000000503007c0c */ /* 0x002fda000bf06270 */
[----:B------:R-:W-:Y:S05]  /*0080*/  @P0 EXIT ;  /* 0x000000000000094d */ /* 0x000fea0003800000 */
[----:B------:R-:W0:Y:S01]  /*0090*/  LDC.64 R4, c[0x0][0x380] ;  /* 0x0000e000ff047b82 */ /* 0x000e220000000a00 */
[----:B------:R-:W1:Y:S01]  /*00a0*/  LDCU.64 UR4, c[0x0][0x358] ;  /* 0x00006b00ff0477ac */ /* 0x000e620008000a00 */
[----:B0-----:R-:W-:-:S06]  /*00b0*/  IMAD.WIDE R4, R3, 0x4, R4 ;  /* 0x0000000403047825 */ /* 0x001fcc00078e0204 */
[----:B-1----:R-:W2:Y:S01]  /*00c0*/  LDG.E.128 R4, desc[UR4][R4.64] ;  /* 0x0000000404047981 */ /* 0x002ea2000c1e1d00 */
[----:B------:R-:W-:Y:S02]  /*00d0*/  HFMA2 R9, -RZ, RZ, 3.7421875, 0 ;  /* 0x437c0000ff097431 */ /* 0x000fe400000001ff */
[----:B------:R-:W-:Y:S01]  /*00e0*/  IMAD.MOV.U32 R0, RZ, RZ, 0x3bbb989d ;  /* 0x3bbb989dff007424 */ /* 0x000fe200078e00ff */
[----:B------:R-:W-:Y:S01]  /*00f0*/  BSSY.RECONVERGENT B0, `(.L_x_3) ;  /* 0x0000017000007945 */ /* 0x000fe20003800200 */
[----:B--2---:R-:W-:-:S04]  /*0100*/  FMNMX R7, R7, -88.37625885009765625, !PT ;  /* 0xc2b0c0a507077809 */ /* 0x004fc80007800000 */
[----:B------:R-:W-:-:S05]  /*0110*/  FMNMX R7, R7, 88.37625885009765625, PT ;  /* 0x42b0c0a507077809 */ /* 0x000fca0003800000 */
[----:B------:R-:W-:-:S04]  /*0120*/  FFMA.SAT R0, R7, -R0, 0.5 ;  /* 0x3f00000007007423 */ /* 0x000fc80000002800 */
[----:B------:R-:W-:-:S04]  /*0130*/  FFMA.RM R0, R0, R9, 12582913 ;  /* 0x4b40000100007423 */ /* 0x000fc80000004009 */
[C---:B------:R-:W-:Y:S01]  /*0140*/  FADD R2, R0.reuse, -12583039 ;  /* 0xcb40007f00027421 */ /* 0x040fe20000000000 */
[----:B------:R-:W-:-:S03]  /*0150*/  IMAD.SHL.U32 R0, R0, 0x800000, RZ ;  /* 0x0080000000007824 */ /* 0x000fc600078e00ff */
[----:B------:R-:W-:-:S04]  /*0160*/  FFMA R2, R7, -1.4426950216293334961, -R2 ;  /* 0xbfb8aa3b07027823 */ /* 0x000fc80000000802 */
[----:B------:R-:W-:-:S04]  /*0170*/  FFMA R2, R7, -1.925963033500011079e-08, R2 ;  /* 0xb2a5706007027823 */ /* 0x000fc80000000002 */
[----:B------:R-:W0:Y:S02]  /*0180*/  MUFU.EX2 R7, R2 ;  /* 0x0000000200077308 */ /* 0x000e240000000800 */
[----:B0-----:R-:W-:-:S05]  /*0190*/  FFMA R0, R0, R7, 1 ;  /* 0x3f80000000007423 */ /* 0x001fca0000000007 */
[----:B------:R-:W-:-:S04]  /*01a0*/  IADD3 R7, PT, PT, R0, 0x1800000, RZ ;  /* 0x0180000000077810 */ /* 0x000fc80007ffe0ff */
[----:B------:R-:W-:-:S04]  /*01b0*/  LOP3.LUT R7, R7, 0x7f800000, RZ, 0xc0, !PT ;  /* 0x7f80000007077812 */ /* 0x000fc800078ec0ff */
[----:B------:R-:W-:-:S13]  /*01c0*/  ISETP.GT.U32.AND P0, PT, R7, 0x1ffffff, PT ;  /* 0x01ffffff0700780c */ /* 0x000fda0003f04070 */
[----:B------:R-:W-:Y:S05]  /*01d0*/  @P0 BRA `(.L_x_4) ;  /* 0x0000000000100947 */ /* 0x000fea0003800000 */
[----:B------:R-:W-:-:S07]  /*01e0*/  MOV R8, 0x200 ;  /* 0x0000020000087802 */ /* 0x000fce0000000f00 */
[----:B------:R-:W-:Y:S05]  /*01f0*/  CALL.REL.NOINC `($__internal_0_$__cuda_sm20_rcp_rn_f32_slowpath) ;  /* 0x0000000400647944 */ /* 0x000fea0003c00000 */
[----:B------:R-:W-:Y:S01]  /*0200*/  IMAD.MOV.U32 R7, RZ, RZ, R0 ;  /* 0x000000ffff077224 */ /* 0x000fe200078e0000 */
[----:B------:R-:W-:Y:S06]  /*0210*/  BRA `(.L_x_5) ;  /* 0x0000000000107947 */ /* 0x000fec0003800000 */
.L_x_4:
[----:B------:R-:W0:Y:S02]  /*0220*/  MUFU.RCP R7, R0 ;  /* 0x0000000000077308 */ /* 0x000e240000001000 */
[----:B0-----:R-:W-:-:S04]  /*0230*/  FFMA R2, R0, R7, -1 ;  /* 0xbf80000000027423 */ /* 0x001fc80000000007 */
[----:B------:R-:W-:-:S04]  /*0240*/  FADD.FTZ R2, -R2, -RZ ;  /* 0x800000ff02027221 */ /* 0x000fc80000010100 */
[----:B------:R-:W-:-:S07]  /*0250*/  FFMA R7, R7, R2, R7 ;  /* 0x0000000207077223 */ /* 0x000fce0000000007 */
.L_x_5:
[----:B------:R-:W-:Y:S05]  /*0260*/  BSYNC.RECONVERGENT B0 ;  /* 0x0000000000007941 */ /* 0x000fea0003800200 */
.L_x_3:
[----:B------:R-:W-:Y:S01]  /*0270*/  FMNMX R6, R6, -88.37625885009765625, !PT ;  /* 0xc2b0c0a506067809 */ /* 0x000fe20007800000 */
[----:B------:R-:W-:Y:S01]  /*0280*/  IMAD.MOV.U32 R11, RZ, RZ, 0x437c0000 ;  /* 0x437c0000ff0b7424 */ /* 0x000fe200078e00ff */
[----:B------:R-:W-:Y:S01]  /*0290*/  MOV R9, 0x3bbb989d ;  /* 0x3bbb989d00097802 */ /* 0x000fe20000000f00 */
[----:B------:R-:W-:Y:S01]  /*02a0*/  BSSY.RECONVERGENT B0, `(.L_x_6) ;  /* 0x0000016000007945 */ /* 0x000fe20003800200 */
[----:B------:R-:W-:-:S05]  /*02b0*/  FMNMX R6, R6, 88.37625885009765625, PT ;  /* 0x42b0c0a506067809 */ /* 0x000fca0003800000 */
[----:B------:R-:W-:-:S04]  /*02c0*/  FFMA.SAT R0, R6, -R9, 0.5 ;  /* 0x3f00000006007423 */ /* 0x000fc80000002809 */
[----:B------:R-:W-:-:S04]  /*02d0*/  FFMA.RM R0, R0, R11, 12582913 ;  /* 0x4b40000100007423 */ /* 0x000fc8000000400b */
[C---:B------:R-:W-:Y:S01]  /*02e0*/  FADD R9, R0.reuse, -12583039 ;  /* 0xcb40007f00097421 */ /* 0x040fe20000000000 */
[----:B------:R-:W-:-:S03]  /*02f0*/  SHF.L.U32 R0, R0, 0x17, RZ ;  /* 0x0000001700007819 */ /* 0x000fc600000006ff */
[----:B------:R-:W-:-:S04]  /*0300*/  FFMA R9, R6, -1.4426950216293334961, -R9 ;  /* 0xbfb8aa3b06097823 */ /* 0x000fc80000000809 */
[----:B------:R-:W-:-:S06]  /*0310*/  FFMA R9, R6, -1.925963033500011079e-08, R9 ;  /* 0xb2a5706006097823 */ /* 0x000fcc0000000009 */
[----:B------:R-:W0:Y:S02]  /*0320*/  MUFU.EX2 R9, R9 ;  /* 0x0000000900097308 */ /* 0x000e240000000800 */
[----:B0-----:R-:W-:-:S04]  /*0330*/  FFMA R0, R0, R9, 1 ;  /* 0x3f80000000007423 */ /* 0x001fc80000000009 */
[----:B------:R-:W-:-:S05]  /*0340*/  VIADD R2, R0, 0x1800000 ;  /* 0x0180000000027836 */ /* 0x000fca0000000000 */
[----:B------:R-:W-:-:S04]  /*0350*/  LOP3.LUT R2, R2, 0x7f800000, RZ, 0xc0, !PT ;  /* 0x7f80000002027812 */ /* 0x000fc800078ec0ff */
[----:B------:R-:W-:-:S13]  /*0360*/  ISETP.GT.U32.AND P0, PT, R2, 0x1ffffff, PT ;  /* 0x01ffffff0200780c */ /* 0x000fda0003f04070 */
[----:B------:R-:W-:Y:S05]  /*0370*/  @P0 BRA `(.L_x_7) ;  /* 0x0000000000100947 */ /* 0x000fea0003800000 */
[----:B------:R-:W-:-:S07]  /*0380*/  MOV R8, 0x3a0 ;  /* 0x000003a000087802 */ /* 0x000fce0000000f00 */
[----:B------:R-:W-:Y:S05]  /*0390*/  CALL.REL.NOINC `($__internal_0_$__cuda_sm20_rcp_rn_f32_slowpath) ;  /* 0x0000000000fc7944 */ /* 0x000fea0003c00000 */
[----:B------:R-:W-:Y:S01]  /*03a0*/  MOV R6, R0 ;  /* 0x0000000000067202 */ /* 0x000fe20000000f00 */
[----:B------:R-:W-:Y:S06]  /*03b0*/  BRA `(.L_x_8) ;  /* 0x0000000000107947 */ /* 0x000fec0003800000 */
.L_x_7:
[----:B------:R-:W0:Y:S02]  /*03c0*/  MUFU.RCP R9, R0 ;  /* 0x0000000000097308 */ /* 0x000e240000001000 */
[----:B0-----:R-:W-:-:S04]  /*03d0*/  FFMA R2, R0, R9, -1 ;  /* 0xbf80000000027423 */ /* 0x001fc80000000009 */
[----:B------:R-:W-:-:S04]  /*03e0*/  FADD.FTZ R2, -R2, -RZ ;  /* 0x800000ff02027221 */ /* 0x000fc80000010100 */
[----:B------:R-:W-:-:S07]  /*03f0*/  FFMA R6, R9, R2, R9 ;  /* 0x0000000209067223 */ /* 0x000fce0000000009 */
.L_x_8:
[----:B------:R-:W-:Y:S05]  /*0400*/  BSYNC.RECONVERGENT B0 ;  /* 0x0000000000007941 */ /* 0x000fea0003800200 */
.L_x_6:
[----:B------:R-:W-:Y:S01]  /*0410*/  FMNMX R5, R5, -88.37625885009765625, !PT ;  /* 0xc2b0c0a505057809 */ /* 0x000fe20007800000 */
[----:B------:R-:W-:Y:S02]  /*0420*/  HFMA2 R9, -RZ, RZ, 3.7421875, 0 ;  /* 0x437c0000ff097431 */ /* 0x000fe400000001ff */
[----:B------:R-:W-:Y:S01]  /*0430*/  IMAD.MOV.U32 R0, RZ, RZ, 0x3bbb989d ;  /* 0x3bbb989dff007424 */ /* 0x000fe200078e00ff */
[----:B------:R-:W-:Y:S01]  /*0440*/  BSSY.RECONVERGENT B0, `(.L_x_9) ;  /* 0x0000016000007945 */ /* 0x000fe20003800200 */
        /* <DEDUP_REMOVED lines=17> */
.L_x_10:
[----:B------:R-:W0:Y:S02]  /*0560*/  MUFU.RCP R5, R0 ;  /* 0x0000000000057308 */ /* 0x000e240000001000 */
[----:B0-----:R-:W-:-:S04]  /*0570*/  FFMA R2, R0, R5, -1 ;  /* 0xbf80000000027423 */ /* 0x001fc80000000005 */
[----:B------:R-:W-:-:S04]  /*0580*/  FADD.FTZ R2, -R2, -RZ ;  /* 0x800000ff02027221 */ /* 0x000fc80000010100 */
[----:B------:R-:W-:-:S07]  /*0590*/  FFMA R5, R5, R2, R5 ;  /* 0x0000000205057223 */ /* 0x000fce0000000005 */
.L_x_11:
[----:B------:R-:W-:Y:S05]  /*05a0*/  BSYNC.RECONVERGENT B0 ;  /* 0x0000000000007941 */ /* 0x000fea0003800200 */
.L_x_9:
        /* <DEDUP_REMOVED lines=21> */
.L_x_13:
[----:B------:R-:W0:Y:S02]  /*0700*/  MUFU.RCP R9, R0 ;  /* 0x0000000000097308 */ /* 0x000e240000001000 */
[----:B0-----:R-:W-:-:S04]  /*0710*/  FFMA R2, R0, R9, -1 ;  /* 0xbf80000000027423 */ /* 0x001fc80000000009 */
[----:B------:R-:W-:-:S04]  /*0720*/  FADD.FTZ R2, -R2, -RZ ;  /* 0x800000ff02027221 */ /* 0x000fc80000010100 */
[----:B------:R-:W-:-:S07]  /*0730*/  FFMA R4, R9, R2, R9 ;  /* 0x0000000209047223 */ /* 0x000fce0000000009 */
.L_x_14:
[----:B------:R-:W-:Y:S05]  /*0740*/  BSYNC.RECONVERGENT B0 ;  /* 0x0000000000007941 */ /* 0x000fea0003800200 */
.L_x_12:
[----:B------:R-:W0:Y:S02]  /*0750*/  LDC.64 R8, c[0x0][0x388] ;  /* 0x0000e200ff087b82 */ /* 0x000e240000000a00 */
[----:B0-----:R-:W-:-:S05]  /*0760*/  IMAD.WIDE R2, R3, 0x4, R8 ;  /* 0x0000000403027825 */ /* 0x001fca00078e0208 */
[----:B------:R-:W-:Y:S01]  /*0770*/  STG.E.128 desc[UR4][R2.64], R4 ;  /* 0x0000000402007986 */ /* 0x000fe2000c101d04 */
[----:B------:R-:W-:Y:S05]  /*0780*/  EXIT ;  /* 0x000000000000794d */ /* 0x000fea0003800000 */
        .weak           $__internal_0_$__cuda_sm20_rcp_rn_f32_slowpath
        .type           $__internal_0_$__cuda_sm20_rcp_rn_f32_slowpath,@function
        .size           $__internal_0_$__cuda_sm20_rcp_rn_f32_slowpath,(.L_x_28 - $__internal_0_$__cuda_sm20_rcp_rn_f32_slowpath)
$__internal_0_$__cuda_sm20_rcp_rn_f32_slowpath:
[----:B------:R-:W-:Y:S01]  /*0790*/  SHF.L.U32 R2, R0, 0x1, RZ ;  /* 0x0000000100027819 */ /* 0x000fe200000006ff */
[----:B------:R-:W-:Y:S03]  /*07a0*/  BSSY.RECONVERGENT B1, `(.L_x_15) ;  /* 0x0000030000017945 */ /* 0x000fe60003800200 */
[----:B------:R-:W-:-:S04]  /*07b0*/  SHF.R.U32.HI R13, RZ, 0x18, R2 ;  /* 0x00000018ff0d7819 */ /* 0x000fc80000011602 */
[----:B------:R-:W-:-:S13]  /*07c0*/  ISETP.NE.U32.AND P0, PT, R13, RZ, PT ;  /* 0x000000ff0d00720c */ /* 0x000fda0003f05070 */
[----:B------:R-:W-:Y:S05]  /*07d0*/  @P0 BRA `(.L_x_16) ;  /* 0x0000000000280947 */ /* 0x000fea0003800000 */
[----:B------:R-:W-:-:S04]  /*07e0*/  SHF.L.U32 R2, R0, 0x1, RZ ;  /* 0x0000000100027819 */ /* 0x000fc800000006ff */
[----:B------:R-:W-:-:S13]  /*07f0*/  ISETP.NE.AND P0, PT, R2, RZ, PT ;  /* 0x000000ff0200720c */ /* 0x000fda0003f05270 */
[----:B------:R-:W-:Y:S01]  /*0800*/  @P0 FFMA R10, R0, 1.84467440737095516160e+19, RZ ;  /* 0x5f800000000a0823 */ /* 0x000fe200000000ff */
[----:B------:R-:W-:Y:S08]  /*0810*/  @!P0 MUFU.RCP R9, R0 ;  /* 0x0000000000098308 */ /* 0x000ff00000001000 */
[----:B------:R-:W0:Y:S02]  /*0820*/  @P0 MUFU.RCP R11, R10 ;  /* 0x0000000a000b0308 */ /* 0x000e240000001000 */
[----:B0-----:R-:W-:-:S04]  /*0830*/  @P0 FFMA R2, R10, R11, -1 ;  /* 0xbf8000000a020423 */ /* 0x001fc8000000000b */
[----:B------:R-:W-:-:S04]  /*0840*/  @P0 FADD.FTZ R2, -R2, -RZ ;  /* 0x800000ff02020221 */ /* 0x000fc80000010100 */
[----:B------:R-:W-:-:S04]  /*0850*/  @P0 FFMA R2, R11, R2, R11 ;  /* 0x000000020b020223 */ /* 0x000fc8000000000b */
[----:B------:R-:W-:Y:S01]  /*0860*/  @P0 FFMA R9, R2, 1.84467440737095516160e+19, RZ ;  /* 0x5f80000002090823 */ /* 0x000fe200000000ff */
[----:B------:R-:W-:Y:S06]  /*0870*/  BRA `(.L_x_17) ;  /* 0x0000000000887947 */ /* 0x000fec0003800000 */
.L_x_16:
[----:B------:R-:W-:-:S05]  /*0880*/  VIADD R15, R13, 0xffffff03 ;  /* 0xffffff030d0f7836 */ /* 0x000fca0000000000 */
[----:B------:R-:W-:-:S13]  /*0890*/  ISETP.GT.U32.AND P0, PT, R15, 0x1, PT ;  /* 0x000000010f00780c */ /* 0x000fda0003f04070 */
[----:B------:R-:W-:Y:S05]  /*08a0*/  @P0 BRA `(.L_x_18) ;  /* 0x0000000000780947 */ /* 0x000fea0003800000 */
[----:B------:R-:W-:Y:S01]  /*08b0*/  LOP3.LUT R2, R0, 0x7fffff, RZ, 0xc0, !PT ;  /* 0x007fffff00027812 */ /* 0x000fe200078ec0ff */
[----:B------:R-:W-:-:S03]  /*08c0*/  HFMA2 R12, -RZ, RZ, 0, 1.78813934326171875e-07 ;  /* 0x00000003ff0c7431 */ /* 0x000fc600000001ff */
[----:B------:R-:W-:-:S04]  /*08d0*/  LOP3.LUT R2, R2, 0x3f800000, RZ, 0xfc, !PT ;  /* 0x3f80000002027812 */ /* 0x000fc800078efcff */
[----:B------:R-:W0:Y:S01]  /*08e0*/  MUFU.RCP R9, R2 ;  /* 0x0000000200097308 */ /* 0x000e220000001000 */
[----:B------:R-:W-:Y:S01]  /*08f0*/  SHF.L.U32 R12, R12, R15, RZ ;  /* 0x0000000f0c0c7219 */ /* 0x000fe200000006ff */
[----:B0-----:R-:W-:-:S04]  /*0900*/  FFMA R10, R2, R9, -1 ;  /* 0xbf800000020a7423 */ /* 0x001fc80000000009 */
[----:B------:R-:W-:-:S04]  /*0910*/  FADD.FTZ R10, -R10, -RZ ;  /* 0x800000ff0a0a7221 */ /* 0x000fc80000010100 */
[CCC-:B------:R-:W-:Y:S01]  /*0920*/  FFMA.RM R11, R9.reuse, R10.reuse, R9.reuse ;  /* 0x0000000a090b7223 */ /* 0x1c0fe20000004009 */
[----:B------:R-:W-:-:S04]  /*0930*/  FFMA.RP R10, R9, R10, R9 ;  /* 0x0000000a090a7223 */ /* 0x000fc80000008009 */
[C---:B------:R-:W-:Y:S02]  /*0940*/  LOP3.LUT R9, R11.reuse, 0x7fffff, RZ, 0xc0, !PT ;  /* 0x007fffff0b097812 */ /* 0x040fe400078ec0ff */
[----:B------:R-:W-:Y:S02]  /*0950*/  FSETP.NEU.FTZ.AND P0, PT, R11, R10, PT ;  /* 0x0000000a0b00720b */ /* 0x000fe40003f1d000 */
[----:B------:R-:W-:Y:S02]  /*0960*/  LOP3.LUT R9, R9, 0x800000, RZ, 0xfc, !PT ;  /* 0x0080000009097812 */ /* 0x000fe400078efcff */
[----:B------:R-:W-:Y:S02]  /*0970*/  SEL R10, RZ, 0xffffffff, !P0 ;  /* 0xffffffffff0a7807 */ /* 0x000fe40004000000 */
[----:B------:R-:W-:Y:S02]  /*0980*/  LOP3.LUT R12, R12, R9, RZ, 0xc0, !PT ;  /* 0x000000090c0c7212 */ /* 0x000fe400078ec0ff */
[----:B------:R-:W-:-:S02]  /*0990*/  IADD3 R10, PT, PT, -R10, RZ, RZ ;  /* 0x000000ff0a0a7210 */ /* 0x000fc40007ffe1ff */
[-C--:B------:R-:W-:Y:S02]  /*09a0*/  SHF.R.U32.HI R12, RZ, R15.reuse, R12 ;  /* 0x0000000fff0c7219 */ /* 0x080fe4000001160c */
[----:B------:R-:W-:Y:S02]  /*09b0*/  LOP3.LUT P1, RZ, R10, R15, R9, 0xf8, !PT ;  /* 0x0000000f0aff7212 */ /* 0x000fe4000782f809 */
[C---:B------:R-:W-:Y:S02]  /*09c0*/  LOP3.LUT P0, RZ, R12.reuse, 0x1, RZ, 0xc0, !PT ;  /* 0x000000010cff7812 */ /* 0x040fe4000780c0ff */
[----:B------:R-:W-:-:S04]  /*09d0*/  LOP3.LUT P2, RZ, R12, 0x2, RZ, 0xc0, !PT ;  /* 0x000000020cff7812 */ /* 0x000fc8000784c0ff */
[----:B------:R-:W-:Y:S02]  /*09e0*/  PLOP3.LUT P0, PT, P0, P1, P2, 0xe0, 0x0 ;  /* 0x000000000000781c */ /* 0x000fe40000703c20 */
[----:B------:R-:W-:Y:S02]  /*09f0*/  LOP3.LUT P1, RZ, R0, 0x7fffff, RZ, 0xc0, !PT ;  /* 0x007fffff00ff7812 */ /* 0x000fe4000782c0ff */
[----:B------:R-:W-:-:S05]  /*0a00*/  SEL R2, RZ, 0x1, !P0 ;  /* 0x00000001ff027807 */ /* 0x000fca0004000000 */
[----:B------:R-:W-:-:S05]  /*0a10*/  IMAD.MOV R2, RZ, RZ, -R2 ;  /* 0x000000ffff027224 */ /* 0x000fca00078e0a02 */
[----:B------:R-:W-:Y:S02]  /*0a20*/  ISETP.GE.AND P0, PT, R2, RZ, PT ;  /* 0x000000ff0200720c */ /* 0x000fe40003f06270 */
[----:B------:R-:W-:-:S04]  /*0a30*/  IADD3 R2, PT, PT, R13, -0xfc, RZ ;  /* 0xffffff040d027810 */ /* 0x000fc80007ffe0ff */
[----:B------:R-:W-:-:S07]  /*0a40*/  SHF.R.U32.HI R9, RZ, R2, R9 ;  /* 0x00000002ff097219 */ /* 0x000fce0000011609 */
[----:B------:R-:W-:-:S05]  /*0a50*/  @!P0 IADD3 R9, PT, PT, R9, 0x1, RZ ;  /* 0x0000000109098810 */ /* 0x000fca0007ffe0ff */
[----:B------:R-:W-:-:S05]  /*0a60*/  @!P1 IMAD.SHL.U32 R9, R9, 0x2, RZ ;  /* 0x0000000209099824 */ /* 0x000fca00078e00ff */
[----:B------:R-:W-:Y:S01]  /*0a70*/  LOP3.LUT R9, R9, 0x80000000, R0, 0xf8, !PT ;  /* 0x8000000009097812 */ /* 0x000fe200078ef800 */
[----:B------:R-:W-:Y:S06]  /*0a80*/  BRA `(.L_x_17) ;  /* 0x0000000000047947 */ /* 0x000fec0003800000 */
.L_x_18:
[----:B------:R0:W1:Y:S02]  /*0a90*/  MUFU.RCP R9, R0 ;  /* 0x0000000000097308 */ /* 0x0000640000001000 */
.L_x_17:
[----:B------:R-:W-:Y:S05]  /*0aa0*/  BSYNC.RECONVERGENT B1 ;  /* 0x0000000000017941 */ /* 0x000fea0003800200 */
.L_x_15:
[----:B01----:R-:W-:Y:S01]  /*0ab0*/  MOV R0, R9 ;  /* 0x0000000900007202 */ /* 0x003fe20000000f00 */
[----:B------:R-:W-:-:S04]  /*0ac0*/  HFMA2 R9, -RZ, RZ, 0, 0 ;  /* 0x00000000ff097431 */ /* 0x000fc800000001ff */
[----:B------:R-:W-:Y:S05]  /*0ad0*/  RET.REL.NODEC R8 `(_Z20sigmoid_f32x4_kernelPfS_i) ;  /* 0xfffffff408487950 */ /* 0x000fea0003c3ffff */
.L_x_19:
        /* <DEDUP_REMOVED lines=10> */
.L_x_28:


//--------------------- .text._Z20sigmoid_naive_kernelPfS_i --------------------------
	.section	.text._Z20sigmoid_naive_kernelPfS_i,"ax",@progbits
	.align	128
        .global         _Z20sigmoid_naive_kernelPfS_i
        .type           _Z20sigmoid_naive_kernelPfS_i,@function
        .size           _Z20sigmoid_naive_kernelPfS_i,(.L_x_29 - _Z20sigmoid_naive_kernelPfS_i)
        .other          _Z20sigmoid_naive_kernelPfS_i,@"STO_CUDA_ENTRY STV_DEFAULT"
_Z20sigmoid_naive_kernelPfS_i:
.text._Z20sigmoid_naive_kernelPfS_i:
        /* <DEDUP_REMOVED lines=11> */
[----:B-1----:R-:W2:Y:S01]  /*00b0*/  LDG.E R4, desc[UR4][R4.64] ;  /* 0x0000000404047981 */ /* 0x002ea2000c1e1900 */
[----:B------:R-:W-:Y:S01]  /*00c0*/  IMAD.MOV.U32 R7, RZ, RZ, 0x3bbb989d ;  /* 0x3bbb989dff077424 */ /* 0x000fe200078e00ff */
[----:B------:R-:W-:Y:S01]  /*00d0*/  BSSY.RECONVERGENT B0, `(.L_x_20) ;  /* 0x0000017000007945 */ /* 0x000fe20003800200 */
[----:B------:R-:W-:Y:S01]  /*00e0*/  IMAD.MOV.U32 R9, RZ, RZ, 0x437c0000 ;  /* 0x437c0000ff097424 */ /* 0x000fe200078e00ff */
[----:B--2---:R-:W-:-:S04]  /*00f0*/  FMNMX R0, R4, -88.37625885009765625, !PT ;  /* 0xc2b0c0a504007809 */ /* 0x004fc80007800000 */
[----:B------:R-:W-:-:S05]  /*0100*/  FMNMX R0, R0, 88.37625885009765625, PT ;  /* 0x42b0c0a500007809 */ /* 0x000fca0003800000 */
[----:B------:R-:W-:-:S04]  /*0110*/  FFMA.SAT R2, R0, -R7, 0.5 ;  /* 0x3f00000000027423 */ /* 0x000fc80000002807 */
[----:B------:R-:W-:-:S04]  /*0120*/  FFMA.RM R2, R2, R9, 12582913 ;  /* 0x4b40000102027423 */ /* 0x000fc80000004009 */
[C---:B------:R-:W-:Y:S01]  /*0130*/  FADD R7, R2.reuse, -12583039 ;  /* 0xcb40007f02077421 */ /* 0x040fe20000000000 */
[----:B------:R-:W-:-:S03]  /*0140*/  IMAD.SHL.U32 R2, R2, 0x800000, RZ ;  /* 0x0080000002027824 */ /* 0x000fc600078e00ff */
        /* <DEDUP_REMOVED lines=9> */
[----:B------:R-:W-:Y:S05]  /*01e0*/  CALL.REL.NOINC `($__internal_1_$__cuda_sm20_rcp_rn_f32_slowpath) ;  /* 0x0000000000287944 */ /* 0x000fea0003c00000 */
[----:B------:R-:W-:Y:S05]  /*01f0*/  BRA `(.L_x_22) ;  /* 0x0000000000107947 */ /* 0x000fea0003800000 */
.L_x_21:
[----:B------:R-:W0:Y:S02]  /*0200*/  MUFU.RCP R7, R0 ;  /* 0x0000000000077308 */ /* 0x000e240000001000 */
[----:B0-----:R-:W-:-:S04]  /*0210*/  FFMA R2, R0, R7, -1 ;  /* 0xbf80000000027423 */ /* 0x001fc80000000007 */
[----:B------:R-:W-:-:S04]  /*0220*/  FADD.FTZ R2, -R2, -RZ ;  /* 0x800000ff02027221 */ /* 0x000fc80000010100 */
[----:B------:R-:W-:-:S07]  /*0230*/  FFMA R7, R7, R2, R7 ;  /* 0x0000000207077223 */ /* 0x000fce0000000007 */
.L_x_22:
[----:B------:R-:W-:Y:S05]  /*0240*/  BSYNC.RECONVERGENT B0 ;  /* 0x0000000000007941 */ /* 0x000fea0003800200 */
.L_x_20:
[----:B------:R-:W0:Y:S02]  /*0250*/  LDC.64 R4, c[0x0][0x388] ;  /* 0x0000e200ff047b82 */ /* 0x000e240000000a00 */
[----:B0-----:R-:W-:-:S05]  /*0260*/  IMAD.WIDE R2, R3, 0x4, R4 ;  /* 0x0000000403027825 */ /* 0x001fca00078e0204 */
[----:B------:R-:W-:Y:S01]  /*0270*/  STG.E desc[UR4][R2.64], R7 ;  /* 0x0000000702007986 */ /* 0x000fe2000c101904 */
[----:B------:R-:W-:Y:S05]  /*0280*/  EXIT ;  /* 0x000000000000794d */ /* 0x000fea0003800000 */
        .weak           $__internal_1_$__cuda_sm20_rcp_rn_f32_slowpath
        .type           $__internal_1_$__cuda_sm20_rcp_rn_f32_slowpath,@function
        .size           $__internal_1_$__cuda_sm20_rcp_rn_f32_slowpath,(.L_x_29 - $__internal_1_$__cuda_sm20_rcp_rn_f32_slowpath)
$__internal_1_$__cuda_sm20_rcp_rn_f32_slowpath:
[----:B------:R-:W-:Y:S01]  /*0290*/  IMAD.SHL.U32 R2, R0, 0x2, RZ ;  /* 0x0000000200027824 */ /* 0x000fe200078e00ff */
[----:B------:R-:W-:Y:S04]  /*02a0*/  BSSY.RECONVERGENT B1, `(.L_x_23) ;  /* 0x0000030000017945 */ /* 0x000fe80003800200 */
[----:B------:R-:W-:-:S04]  /*02b0*/  SHF.R.U32.HI R2, RZ, 0x18, R2 ;  /* 0x00000018ff027819 */ /* 0x000fc80000011602 */
[----:B------:R-:W-:-:S13]  /*02c0*/  ISETP.NE.U32.AND P0, PT, R2, RZ, PT ;  /* 0x000000ff0200720c */ /* 0x000fda0003f05070 */
[----:B------:R-:W-:Y:S05]  /*02d0*/  @P0 BRA `(.L_x_24) ;  /* 0x0000000000280947 */ /* 0x000fea0003800000 */
[----:B------:R-:W-:-:S05]  /*02e0*/  IMAD.SHL.U32 R2, R0, 0x2, RZ ;  /* 0x0000000200027824 */ /* 0x000fca00078e00ff */
        /* <DEDUP_REMOVED lines=9> */
.L_x_24:
[----:B------:R-:W-:-:S04]  /*0380*/  IADD3 R5, PT, PT, R2, -0xfd, RZ ;  /* 0xffffff0302057810 */ /* 0x000fc80007ffe0ff */
[----:B------:R-:W-:-:S13]  /*0390*/  ISETP.GT.U32.AND P0, PT, R5, 0x1, PT ;  /* 0x000000010500780c */ /* 0x000fda0003f04070 */
[----:B------:R-:W-:Y:S05]  /*03a0*/  @P0 BRA `(.L_x_26) ;  /* 0x0000000000780947 */ /* 0x000fea0003800000 */
[----:B------:R-:W-:Y:S01]  /*03b0*/  LOP3.LUT R6, R0, 0x7fffff, RZ, 0xc0, !PT ;  /* 0x007fffff00067812 */ /* 0x000fe200078ec0ff */
[----:B------:R-:W-:-:S03]  /*03c0*/  IMAD.MOV.U32 R10, RZ, RZ, 0x3 ;  /* 0x00000003ff0a7424 */ /* 0x000fc600078e00ff */
[----:B------:R-:W-:Y:S02]  /*03d0*/  LOP3.LUT R6, R6, 0x3f800000, RZ, 0xfc, !PT ;  /* 0x3f80000006067812 */ /* 0x000fe400078efcff */
[----:B------:R-:W-:Y:S02]  /*03e0*/  SHF.L.U32 R11, R10, R5, RZ ;  /* 0x000000050a0b7219 */ /* 0x000fe400000006ff */
[----:B------:R-:W0:Y:S02]  /*03f0*/  MUFU.RCP R7, R6 ;  /* 0x0000000600077308 */ /* 0x000e240000001000 */
        /* <DEDUP_REMOVED lines=8> */
[----:B------:R-:W-:-:S03]  /*0480*/  LOP3.LUT R6, R11, R8, RZ, 0xc0, !PT ;  /* 0x000000080b067212 */ /* 0x000fc600078ec0ff */
[----:B------:R-:W-:Y:S01]  /*0490*/  IMAD.MOV R7, RZ, RZ, -R7 ;  /* 0x000000ffff077224 */ /* 0x000fe200078e0a07 */
[----:B------:R-:W-:-:S04]  /*04a0*/  SHF.R.U32.HI R6, RZ, R5, R6 ;  /* 0x00000005ff067219 */ /* 0x000fc80000011606 */
[----:B------:R-:W-:Y:S02]  /*04b0*/  LOP3.LUT P1, RZ, R7, R5, R8, 0xf8, !PT ;  /* 0x0000000507ff7212 */ /* 0x000fe4000782f808 */
[C---:B------:R-:W-:Y:S02]  /*04c0*/  LOP3.LUT P0, RZ, R6.reuse, 0x1, RZ, 0xc0, !PT ;  /* 0x0000000106ff7812 */ /* 0x040fe4000780c0ff */
[----:B------:R-:W-:-:S04]  /*04d0*/  LOP3.LUT P2, RZ, R6, 0x2, RZ, 0xc0, !PT ;  /* 0x0000000206ff7812 */ /* 0x000fc8000784c0ff */
[----:B------:R-:W-:Y:S02]  /*04e0*/  PLOP3.LUT P0, PT, P0, P1, P2, 0xe0, 0x0 ;  /* 0x000000000000781c */ /* 0x000fe40000703c20 */
[----:B------:R-:W-:Y:S02]  /*04f0*/  LOP3.LUT P1, RZ, R0, 0x7fffff, RZ, 0xc0, !PT ;  /* 0x007fffff00ff7812 */ /* 0x000fe4000782c0ff */
[----:B------:R-:W-:-:S04]  /*0500*/  SEL R5, RZ, 0x1, !P0 ;  /* 0x00000001ff057807 */ /* 0x000fc80004000000 */
[----:B------:R-:W-:-:S04]  /*0510*/  IADD3 R5, PT, PT, -R5, RZ, RZ ;  /* 0x000000ff05057210 */ /* 0x000fc80007ffe1ff */
[----:B------:R-:W-:Y:S01]  /*0520*/  ISETP.GE.AND P0, PT, R5, RZ, PT ;  /* 0x000000ff0500720c */ /* 0x000fe20003f06270 */
[----:B------:R-:W-:-:S05]  /*0530*/  VIADD R5, R2, 0xffffff04 ;  /* 0xffffff0402057836 */ /* 0x000fca0000000000 */
[----:B------:R-:W-:-:S07]  /*0540*/  SHF.R.U32.HI R5, RZ, R5, R8 ;  /* 0x00000005ff057219 */ /* 0x000fce0000011608 */
[----:B------:R-:W-:-:S05]  /*0550*/  @!P0 VIADD R5, R5, 0x1 ;  /* 0x0000000105058836 */ /* 0x000fca0000000000 */
[----:B------:R-:W-:-:S04]  /*0560*/  @!P1 SHF.L.U32 R5, R5, 0x1, RZ ;  /* 0x0000000105059819 */ /* 0x000fc800000006ff */
[----:B------:R-:W-:Y:S01]  /*0570*/  LOP3.LUT R5, R5, 0x80000000, R0, 0xf8, !PT ;  /* 0x8000000005057812 */ /* 0x000fe200078ef800 */
[----:B------:R-:W-:Y:S06]  /*0580*/  BRA `(.L_x_25) ;  /* 0x0000000000047947 */ /* 0x000fec0003800000 */
.L_x_26:
[----:B------:R0:W1:Y:S02]  /*0590*/  MUFU.RCP R5, R0 ;  /* 0x0000000000057308 */ /* 0x0000640000001000 */
.L_x_25:
[----:B------:R-:W-:Y:S05]  /*05a0*/  BSYNC.RECONVERGENT B1 ;  /* 0x0000000000017941 */ /* 0x000fea0003800200 */
.L_x_23:
[----:B-1----:R-:W-:Y:S02]  /*05b0*/  IMAD.MOV.U32 R7, RZ, RZ, R5 ;  /* 0x000000ffff077224 */ /* 0x002fe400078e0005 */
[----:B------:R-:W-:-:S04]  /*05c0*/  HFMA2 R5, -RZ, RZ, 0, 0 ;  /* 0x00000000ff057431 */ /* 0x000fc800000001ff */
[----:B0-----:R-:W-:Y:S05]  /*05d0*/  RET.REL.NODEC R4 `(_Z20sigmoid_naive_kernelPfS_i) ;  /* 0xfffffff804887950 */ /* 0x001fea0003c3ffff */
.L_x_27:
        /* <DEDUP_REMOVED lines=10> */
.L_x_29:


//--------------------- .nv.shared.reserved.0     --------------------------
	.section	.nv.shared.reserved.0,"aw",@nobits
	.weak		__nv_reservedSMEM_offset_0_alias
	.size		__nv_reservedSMEM_offset_0_alias, 0, 64
	.other		__nv_reservedSMEM_offset_0_alias,@"STO_CUDA_RESERVED_SHARED STV_DEFAULT"
__nv_reservedSMEM_offset_0_alias:
	.zero		0
	.zero		64


//--------------------- .nv.constant0._Z20sigmoid_f16x8_kernelP6__halfS0_i --------------------------
	.section	.nv.constant0._Z20sigmoid_f16x8_kernelP6__halfS0_i,"a",@progbits
	.sectionflags	@""
	.align	4
.nv.constant0._Z20sigmoid_f16x8_kernelP6__halfS0_i:
	.zero		916


//--------------------- .nv.constant0._Z20sigmoid_f16x2_kernelP6__halfS0_i --------------------------
	.section	.nv.constant0._Z20sigmoid_f16x2_kernelP6__halfS0_i,"a",@progbits
	.sectionflags	@""
	.align	4
.nv.constant0._Z20sigmoid_f16x2_kernelP6__halfS0_i:
	.zero		916


//--------------------- .nv.constant0._Z18sigmoid_f16_kernelP6__halfS0_i --------------------------
	.section	.nv.constant0._Z18sigmoid_f16_kernelP6__halfS0_i,"a",@progbits
	.sectionflags	@""
	.align	4
.nv.constant0._Z18sigmoid_f16_kernelP6__halfS0_i:
	.zero		916


//--------------------- .nv.constant0._Z20sigmoid_f32x4_kernelPfS_i --------------------------
	.section	.nv.constant0._Z20sigmoid_f32x4_kernelPfS_i,"a",@progbits
	.sectionflags	@""
	.align	4
.nv.constant0._Z20sigmoid_f32x4_kernelPfS_i:
	.zero		916


//--------------------- .nv.constant0._Z20sigmoid_naive_kernelPfS_i --------------------------
	.section	.nv.constant0._Z20sigmoid_naive_kernelPfS_i,"a",@progbits
	.sectionflags	@""
	.align	4
.nv.constant0._Z20sigmoid_naive_kernelPfS_i:
	.zero		916


//--------------------- SYMBOLS --------------------------

	.type		.nv.reservedSmem.offset0,@object
	.size		.nv.reservedSmem.offset0,0x4
